	.target	sm_100a

	.elftype	@"ET_EXEC"


//--------------------- .note.nv.tkinfo           --------------------------
	.section	.note.nv.tkinfo,"",@"SHT_NOTE"
	.sectionflags	@"SHF_NOTE_NV_TKINFO"
	.tkinfo
        /*0018*/ 	.word	0x00000002
        /*0030*/ 	.string	""
        /*0030*/ 	.string	"ptxas"
        /*0030*/ 	.string	"Cuda compilation tools, release 13.0, V13.0.88"
        /*0030*/ 	.string	"Build cuda_13.0.r13.0/compiler.36424714_0"
        /*0030*/ 	.string	"-arch sm_100a -m 64 "



//--------------------- .note.nv.cuinfo           --------------------------
	.section	.note.nv.cuinfo,"",@"SHT_NOTE"
	.sectionflags	@"SHF_NOTE_NV_CUINFO"
        /*0018*/ 	.short	0x0002
        /*001a*/ 	.short	0x0064
        /*001c*/ 	.short	0x0082
	.zero		2


//--------------------- .nv.info                  --------------------------
	.section	.nv.info,"",@"SHT_CUDA_INFO"
	.align	4


	//----- nvinfo : EIATTR_REGCOUNT
	.align		4
        /*0000*/ 	.byte	0x04, 0x2f
        /*0002*/ 	.short	(.L_19 - .L_18)
	.align		4
.L_18:
        /*0004*/ 	.word	index@(_ZN7cutlass13device_kernelINS_4gemm6kernel13GemmUniversalIN4cute5tupleIJiiiiEEENS1_10collective13CollectiveMmaINS1_35MainloopSm100TmaUmmaWarpSpecializedILi6ELi2ELi4ENS5_IJNS4_1CILi8EEENSA_ILi1EEESC_EEEEENS5_IJNSA_ILi128EEESF_NSA_ILi64EEEEEENS_6half_tENS5_IJSC_llEEESI_SJ_NS4_8TiledMMAINS4_8MMA_AtomIJNS4_26SM100_MMA_F16BF16_2x1SM_SSISI_SI_fLi128ELi128ELNS4_4UMMA5MajorE1ELSO_1ELNSN_7ScaleInE0ELSP_0EEEEEENS4_6LayoutINS5_IJSC_SC_SC_EEENS5_IJNSA_ILi0EEESU_SU_EEEEENS5_IJNS4_10UnderscoreESX_SX_EEEEENS4_18SM100_TMA_2SM_LOADENS4_14ComposedLayoutINS4_7SwizzleILi3ELi4ELi3EEENS4_18smem_ptr_flag_bitsILi16EEENSS_INS5_IJSG_SB_EEENS5_IJSC_SG_EEEEEEEvNS4_8identityENS4_28SM100_TMA_2SM_LOAD_MULTICASTES19_vS1A_EENS_8epilogue10collective18CollectiveEpilogueINS1D_23Sm100TmaWarpSpecializedILi4ELi2ELi16ELb1ELb0EEEJNS5_IJSG_SF_SG_EEENS5_IJNSS_ISG_SC_EENSS_INS5_IJNSA_ILi16EEENSA_ILi2EEEEEES17_EEEEESI_NS5_IJlSC_lEEESI_S1P_NS1D_6fusion15FusionCallbacksIS1H_NS1Q_17LinearCombinationISI_fSI_fLNS_15FloatRoundStyleE2EEES1I_S1O_JEEENS4_5SM1004TMEM4LOAD26SM100_TMEM_LOAD_32dp32b16xENS4_13SM90_TMA_LOADENS11_INS12_ILi1ELi4ELi3EEES15_NSS_INS5_IJSB_S1K_EEENS5_IJS1K_SC_EEEEEEENS4_39AutoVectorizingCopyWithAssumedAlignmentILi128EEENS4_14SM90_TMA_STOREES25_S27_S27_EEEvvEEEEvNT_6ParamsE)
        /*0008*/ 	.word	0x0000005b


	//----- nvinfo : EIATTR_FRAME_SIZE
	.align		4
.L_19:
        /*000c*/ 	.byte	0x04, 0x11
        /*000e*/ 	.short	(.L_21 - .L_20)
	.align		4
.L_20:
        /*0010*/ 	.word	index@($__internal_2_$__cuda_sm10x_tcgen05_guardrail_trap_unallocated_columns_being_dealloced)
        /*0014*/ 	.word	0x00000000


	//----- nvinfo : EIATTR_FRAME_SIZE
	.align		4
.L_21:
        /*0018*/ 	.byte	0x04, 0x11
        /*001a*/ 	.short	(.L_23 - .L_22)
	.align		4
.L_22:
        /*001c*/ 	.word	index@($__internal_1_$__cuda_sm10x_tcgen05_guardrail_trap_phase_invalid_during_alloc)
        /*0020*/ 	.word	0x00000000


	//----- nvinfo : EIATTR_FRAME_SIZE
	.align		4
.L_23:
        /*0024*/ 	.byte	0x04, 0x11
        /*0026*/ 	.short	(.L_25 - .L_24)
	.align		4
.L_24:
        /*0028*/ 	.word	index@($__internal_0_$__cuda_sm10x_tcgen05_guardrail_trap_col_being_dealloced_not_returned_by_alloc)
        /*002c*/ 	.word	0x00000000


	//----- nvinfo : EIATTR_FRAME_SIZE
	.align		4
.L_25:
        /*0030*/ 	.byte	0x04, 0x11
        /*0032*/ 	.short	(.L_27 - .L_26)
	.align		4
.L_26:
        /*0034*/ 	.word	index@(_ZN7cutlass13device_kernelINS_4gemm6kernel13GemmUniversalIN4cute5tupleIJiiiiEEENS1_10collective13CollectiveMmaINS1_35MainloopSm100TmaUmmaWarpSpecializedILi6ELi2ELi4ENS5_IJNS4_1CILi8EEENSA_ILi1EEESC_EEEEENS5_IJNSA_ILi128EEESF_NSA_ILi64EEEEEENS_6half_tENS5_IJSC_llEEESI_SJ_NS4_8TiledMMAINS4_8MMA_AtomIJNS4_26SM100_MMA_F16BF16_2x1SM_SSISI_SI_fLi128ELi128ELNS4_4UMMA5MajorE1ELSO_1ELNSN_7ScaleInE0ELSP_0EEEEEENS4_6LayoutINS5_IJSC_SC_SC_EEENS5_IJNSA_ILi0EEESU_SU_EEEEENS5_IJNS4_10UnderscoreESX_SX_EEEEENS4_18SM100_TMA_2SM_LOADENS4_14ComposedLayoutINS4_7SwizzleILi3ELi4ELi3EEENS4_18smem_ptr_flag_bitsILi16EEENSS_INS5_IJSG_SB_EEENS5_IJSC_SG_EEEEEEEvNS4_8identityENS4_28SM100_TMA_2SM_LOAD_MULTICASTES19_vS1A_EENS_8epilogue10collective18CollectiveEpilogueINS1D_23Sm100TmaWarpSpecializedILi4ELi2ELi16ELb1ELb0EEEJNS5_IJSG_SF_SG_EEENS5_IJNSS_ISG_SC_EENSS_INS5_IJNSA_ILi16EEENSA_ILi2EEEEEES17_EEEEESI_NS5_IJlSC_lEEESI_S1P_NS1D_6fusion15FusionCallbacksIS1H_NS1Q_17LinearCombinationISI_fSI_fLNS_15FloatRoundStyleE2EEES1I_S1O_JEEENS4_5SM1004TMEM4LOAD26SM100_TMEM_LOAD_32dp32b16xENS4_13SM90_TMA_LOADENS11_INS12_ILi1ELi4ELi3EEES15_NSS_INS5_IJSB_S1K_EEENS5_IJS1K_SC_EEEEEEENS4_39AutoVectorizingCopyWithAssumedAlignmentILi128EEENS4_14SM90_TMA_STOREES25_S27_S27_EEEvvEEEEvNT_6ParamsE)
        /*0038*/ 	.word	0x00000000


	//----- nvinfo : EIATTR_MIN_STACK_SIZE
	.align		4
.L_27:
        /*003c*/ 	.byte	0x04, 0x12
        /*003e*/ 	.short	(.L_29 - .L_28)
	.align		4
.L_28:
        /*0040*/ 	.word	index@(_ZN7cutlass13device_kernelINS_4gemm6kernel13GemmUniversalIN4cute5tupleIJiiiiEEENS1_10collective13CollectiveMmaINS1_35MainloopSm100TmaUmmaWarpSpecializedILi6ELi2ELi4ENS5_IJNS4_1CILi8EEENSA_ILi1EEESC_EEEEENS5_IJNSA_ILi128EEESF_NSA_ILi64EEEEEENS_6half_tENS5_IJSC_llEEESI_SJ_NS4_8TiledMMAINS4_8MMA_AtomIJNS4_26SM100_MMA_F16BF16_2x1SM_SSISI_SI_fLi128ELi128ELNS4_4UMMA5MajorE1ELSO_1ELNSN_7ScaleInE0ELSP_0EEEEEENS4_6LayoutINS5_IJSC_SC_SC_EEENS5_IJNSA_ILi0EEESU_SU_EEEEENS5_IJNS4_10UnderscoreESX_SX_EEEEENS4_18SM100_TMA_2SM_LOADENS4_14ComposedLayoutINS4_7SwizzleILi3ELi4ELi3EEENS4_18smem_ptr_flag_bitsILi16EEENSS_INS5_IJSG_SB_EEENS5_IJSC_SG_EEEEEEEvNS4_8identityENS4_28SM100_TMA_2SM_LOAD_MULTICASTES19_vS1A_EENS_8epilogue10collective18CollectiveEpilogueINS1D_23Sm100TmaWarpSpecializedILi4ELi2ELi16ELb1ELb0EEEJNS5_IJSG_SF_SG_EEENS5_IJNSS_ISG_SC_EENSS_INS5_IJNSA_ILi16EEENSA_ILi2EEEEEES17_EEEEESI_NS5_IJlSC_lEEESI_S1P_NS1D_6fusion15FusionCallbacksIS1H_NS1Q_17LinearCombinationISI_fSI_fLNS_15FloatRoundStyleE2EEES1I_S1O_JEEENS4_5SM1004TMEM4LOAD26SM100_TMEM_LOAD_32dp32b16xENS4_13SM90_TMA_LOADENS11_INS12_ILi1ELi4ELi3EEES15_NSS_INS5_IJSB_S1K_EEENS5_IJS1K_SC_EEEEEEENS4_39AutoVectorizingCopyWithAssumedAlignmentILi128EEENS4_14SM90_TMA_STOREES25_S27_S27_EEEvvEEEEvNT_6ParamsE)
        /*0044*/ 	.word	0x00000000
.L_29:


//--------------------- .nv.compat                --------------------------
	.section	.nv.compat,"",@"SHT_CUDA_COMPAT_INFO"
	.align	4
        /*0000*/ 	.byte	0x02, 0x09, 0x01, 0x00, 0x02, 0x02, 0x02, 0x00, 0x02, 0x05, 0x05, 0x00, 0x03, 0x07, 0x01, 0x01
        /*0010*/ 	.byte	0x02, 0x03, 0x01, 0x00, 0x02, 0x06, 0x01, 0x00, 0x04, 0x0b, 0x08, 0x00, 0x09, 0x00, 0x00, 0x00
        /*0020*/ 	.byte	0x00, 0x00, 0x00, 0x00


//--------------------- .nv.info._ZN7cutlass13device_kernelINS_4gemm6kernel13GemmUniversalIN4cute5tupleIJiiiiEEENS1_10collective13CollectiveMmaINS1_35MainloopSm100TmaUmmaWarpSpecializedILi6ELi2ELi4ENS5_IJNS4_1CILi8EEENSA_ILi1EEESC_EEEEENS5_IJNSA_ILi128EEESF_NSA_ILi64EEEEEENS_6half_tENS5_IJSC_llEEESI_SJ_NS4_8TiledMMAINS4_8MMA_AtomIJNS4_26SM100_MMA_F16BF16_2x1SM_SSISI_SI_fLi128ELi128ELNS4_4UMMA5MajorE1ELSO_1ELNSN_7ScaleInE0ELSP_0EEEEEENS4_6LayoutINS5_IJSC_SC_SC_EEENS5_IJNSA_ILi0EEESU_SU_EEEEENS5_IJNS4_10UnderscoreESX_SX_EEEEENS4_18SM100_TMA_2SM_LOADENS4_14ComposedLayoutINS4_7SwizzleILi3ELi4ELi3EEENS4_18smem_ptr_flag_bitsILi16EEENSS_INS5_IJSG_SB_EEENS5_IJSC_SG_EEEEEEEvNS4_8identityENS4_28SM100_TMA_2SM_LOAD_MULTICASTES19_vS1A_EENS_8epilogue10collective18CollectiveEpilogueINS1D_23Sm100TmaWarpSpecializedILi4ELi2ELi16ELb1ELb0EEEJNS5_IJSG_SF_SG_EEENS5_IJNSS_ISG_SC_EENSS_INS5_IJNSA_ILi16EEENSA_ILi2EEEEEES17_EEEEESI_NS5_IJlSC_lEEESI_S1P_NS1D_6fusion15FusionCallbacksIS1H_NS1Q_17LinearCombinationISI_fSI_fLNS_15FloatRoundStyleE2EEES1I_S1O_JEEENS4_5SM1004TMEM4LOAD26SM100_TMEM_LOAD_32dp32b16xENS4_13SM90_TMA_LOADENS11_INS12_ILi1ELi4ELi3EEES15_NSS_INS5_IJSB_S1K_EEENS5_IJS1K_SC_EEEEEEENS4_39AutoVectorizingCopyWithAssumedAlignmentILi128EEENS4_14SM90_TMA_STOREES25_S27_S27_EEEvvEEEEvNT_6ParamsE --------------------------
	.section	.nv.info._ZN7cutlass13device_kernelINS_4gemm6kernel13GemmUniversalIN4cute5tupleIJiiiiEEENS1_10collective13CollectiveMmaINS1_35MainloopSm100TmaUmmaWarpSpecializedILi6ELi2ELi4ENS5_IJNS4_1CILi8EEENSA_ILi1EEESC_EEEEENS5_IJNSA_ILi128EEESF_NSA_ILi64EEEEEENS_6half_tENS5_IJSC_llEEESI_SJ_NS4_8TiledMMAINS4_8MMA_AtomIJNS4_26SM100_MMA_F16BF16_2x1SM_SSISI_SI_fLi128ELi128ELNS4_4UMMA5MajorE1ELSO_1ELNSN_7ScaleInE0ELSP_0EEEEEENS4_6LayoutINS5_IJSC_SC_SC_EEENS5_IJNSA_ILi0EEESU_SU_EEEEENS5_IJNS4_10UnderscoreESX_SX_EEEEENS4_18SM100_TMA_2SM_LOADENS4_14ComposedLayoutINS4_7SwizzleILi3ELi4ELi3EEENS4_18smem_ptr_flag_bitsILi16EEENSS_INS5_IJSG_SB_EEENS5_IJSC_SG_EEEEEEEvNS4_8identityENS4_28SM100_TMA_2SM_LOAD_MULTICASTES19_vS1A_EENS_8epilogue10collective18CollectiveEpilogueINS1D_23Sm100TmaWarpSpecializedILi4ELi2ELi16ELb1ELb0EEEJNS5_IJSG_SF_SG_EEENS5_IJNSS_ISG_SC_EENSS_INS5_IJNSA_ILi16EEENSA_ILi2EEEEEES17_EEEEESI_NS5_IJlSC_lEEESI_S1P_NS1D_6fusion15FusionCallbacksIS1H_NS1Q_17LinearCombinationISI_fSI_fLNS_15FloatRoundStyleE2EEES1I_S1O_JEEENS4_5SM1004TMEM4LOAD26SM100_TMEM_LOAD_32dp32b16xENS4_13SM90_TMA_LOADENS11_INS12_ILi1ELi4ELi3EEES15_NSS_INS5_IJSB_S1K_EEENS5_IJS1K_SC_EEEEEEENS4_39AutoVectorizingCopyWithAssumedAlignmentILi128EEENS4_14SM90_TMA_STOREES25_S27_S27_EEEvvEEEEvNT_6ParamsE,"",@"SHT_CUDA_INFO"
	.sectionflags	@""
	.align	4


	//----- nvinfo : EIATTR_CUDA_API_VERSION
	.align		4
        /*0000*/ 	.byte	0x04, 0x37
        /*0002*/ 	.short	(.L_31 - .L_30)
.L_30:
        /*0004*/ 	.word	0x00000082


	//----- nvinfo : EIATTR_KPARAM_INFO
	.align		4
.L_31:
        /*0008*/ 	.byte	0x04, 0x17
        /*000a*/ 	.short	(.L_33 - .L_32)
.L_32:
        /*000c*/ 	.word	0x00000000
        /*0010*/ 	.short	0x0000
        /*0012*/ 	.short	0x0000
        /*0014*/ 	.byte	0x00, 0xf0, 0x01, 0x20


	//----- nvinfo : EIATTR_AT_ENTRY_FRAGMENTS
	.align		4
.L_33:
        /*0018*/ 	.byte	0x04, 0x4f
        /*001a*/ 	.short	(.L_35 - .L_34)


	//   ....[0]....
.L_34:
        /*001c*/ 	.word	0x00000007


	//----- nvinfo : EIATTR_RESERVED_SMEM_USED
	.align		4
.L_35:
        /*0020*/ 	.byte	0x01, 0x41
	.zero		2


	//----- nvinfo : EIATTR_SPARSE_MMA_MASK
	.align		4
        /*0024*/ 	.byte	0x03, 0x50
        /*0026*/ 	.short	0x0000


	//----- nvinfo : EIATTR_TCGEN05_2CTA_USED
	.align		4
        /*0028*/ 	.byte	0x01, 0x52
	.zero		2


	//----- nvinfo : EIATTR_MAXREG_COUNT
	.align		4
        /*002c*/ 	.byte	0x03, 0x1b
        /*002e*/ 	.short	0x00ff


	//----- nvinfo : EIATTR_NUM_BARRIERS
	.align		4
        /*0030*/ 	.byte	0x02, 0x4c
        /*0032*/ 	.byte	0x07
	.zero		1


	//----- nvinfo : EIATTR_EXTERNS
	.align		4
        /*0034*/ 	.byte	0x04, 0x0f
        /*0036*/ 	.short	(.L_37 - .L_36)


	//   ....[0]....
	.align		4
.L_36:
        /*0038*/ 	.word	index@(__assertfail)


	//----- nvinfo : EIATTR_MERCURY_ISA_VERSION
	.align		4
.L_37:
        /*003c*/ 	.byte	0x03, 0x5f
        /*003e*/ 	.short	0x0101


	//----- nvinfo : EIATTR_INT_WARP_WIDE_INSTR_OFFSETS
	.align		4
        /*0040*/ 	.byte	0x04, 0x31
        /*0042*/ 	.short	(.L_39 - .L_38)


	//   ....[0]....
.L_38:
        /*0044*/ 	.word	0x00000d90


	//   ....[1]....
        /*0048*/ 	.word	0x00000e30


	//   ....[2]....
        /*004c*/ 	.word	0x00002340


	//   ....[3]....
        /*0050*/ 	.word	0x00004320


	//   ....[4]....
        /*0054*/ 	.word	0x00004340


	//   ....[5]....
        /*0058*/ 	.word	0x00004370


	//   ....[6]....
        /*005c*/ 	.word	0x00004cb0


	//   ....[7]....
        /*0060*/ 	.word	0x00004cd0


	//   ....[8]....
        /*0064*/ 	.word	0x00004dc0


	//   ....[9]....
        /*0068*/ 	.word	0x00004e80


	//   ....[10]....
        /*006c*/ 	.word	0x00004ea0


	//   ....[11]....
        /*0070*/ 	.word	0x00004f90


	//   ....[12]....
        /*0074*/ 	.word	0x00005060


	//   ....[13]....
        /*0078*/ 	.word	0x00005080


	//   ....[14]....
        /*007c*/ 	.word	0x000051b0


	//   ....[15]....
        /*0080*/ 	.word	0x00005330


	//   ....[16]....
        /*0084*/ 	.word	0x00005340


	//   ....[17]....
        /*0088*/ 	.word	0x000054d0


	//----- nvinfo : EIATTR_COOP_GROUP_MASK_REGIDS
	.align		4
.L_39:
        /*008c*/ 	.byte	0x04, 0x29
        /*008e*/ 	.short	(.L_41 - .L_40)


	//   ....[0]....
.L_40:
        /*0090*/ 	.word	0xffffffff


	//   ....[1]....
        /*0094*/ 	.word	0xffffffff


	//   ....[2]....
        /*0098*/ 	.word	0xffffffff


	//   ....[3]....
        /*009c*/ 	.word	0xffffffff


	//   ....[4]....
        /*00a0*/ 	.word	0xffffffff


	//   ....[5]....
        /*00a4*/ 	.word	0xffffffff


	//   ....[6]....
        /*00a8*/ 	.word	0xffffffff


	//   ....[7]....
        /*00ac*/ 	.word	0xffffffff


	//   ....[8]....
        /*00b0*/ 	.word	0xffffffff


	//   ....[9]....
        /*00b4*/ 	.word	0xffffffff


	//   ....[10]....
        /*00b8*/ 	.word	0xffffffff


	//   ....[11]....
        /*00bc*/ 	.word	0xffffffff


	//   ....[12]....
        /*00c0*/ 	.word	0xffffffff


	//   ....[13]....
        /*00c4*/ 	.word	0xffffffff


	//----- nvinfo : EIATTR_COOP_GROUP_INSTR_OFFSETS
	.align		4
.L_41:
        /*00c8*/ 	.byte	0x04, 0x28
        /*00ca*/ 	.short	(.L_43 - .L_42)


	//   ....[0]....
.L_42:
        /*00cc*/ 	.word	0x000000c0


	//   ....[1]....
        /*00d0*/ 	.word	0x00000500


	//   ....[2]....
        /*00d4*/ 	.word	0x00000700


	//   ....[3]....
        /*00d8*/ 	.word	0x00000890


	//   ....[4]....
        /*00dc*/ 	.word	0x00000980


	//   ....[5]....
        /*00e0*/ 	.word	0x00000ae0


	//   ....[6]....
        /*00e4*/ 	.word	0x00000c70


	//   ....[7]....
        /*00e8*/ 	.word	0x00000eb0


	//   ....[8]....
        /*00ec*/ 	.word	0x00002220


	//   ....[9]....
        /*00f0*/ 	.word	0x00003120


	//   ....[10]....
        /*00f4*/ 	.word	0x000035f0


	//   ....[11]....
        /*00f8*/ 	.word	0x00003620


	//   ....[12]....
        /*00fc*/ 	.word	0x00004220


	//   ....[13]....
        /*0100*/ 	.word	0x00004430


	//----- nvinfo : EIATTR_VRC_CTA_INIT_COUNT
	.align		4
.L_43:
        /*0104*/ 	.byte	0x02, 0x4a
        /*0106*/ 	.byte	0x80
	.zero		1


	//----- nvinfo : EIATTR_SYSCALL_OFFSETS
	.align		4
        /*0108*/ 	.byte	0x04, 0x46
        /*010a*/ 	.short	(.L_45 - .L_44)


	//   ....[0]....
.L_44:
        /*010c*/ 	.word	0x00005f90


	//   ....[1]....
        /*0110*/ 	.word	0x00006080


	//   ....[2]....
        /*0114*/ 	.word	0x000067c0


	//   ....[3]....
        /*0118*/ 	.word	0x000070e0


	//   ....[4]....
        /*011c*/ 	.word	0x000079a0


	//   ....[5]....
        /*0120*/ 	.word	0x00008260


	//----- nvinfo : EIATTR_MBARRIER_INSTR_OFFSETS
	.align		4
.L_45:
        /*0124*/ 	.byte	0x04, 0x39
        /*0126*/ 	.short	(.L_47 - .L_46)


	//   ....[0]....
.L_46:
        /*0128*/ 	.word	0x00000630
        /*012c*/ 	.word	0x000000ff
        /*0130*/ 	.word	0x00000000
        /*0134*/ 	.short	0x0100
        /*0136*/ 	.byte	0x07
	.zero		1


	//   ....[1]....
        /*0138*/ 	.word	0x00000640
        /*013c*/ 	.word	0x000000ff
        /*0140*/ 	.word	0x00000030
        /*0144*/ 	.short	0x0100
        /*0146*/ 	.byte	0x07
	.zero		1


	//   ....[2]....
        /*0148*/ 	.word	0x00000650
        /*014c*/ 	.word	0x000000ff
        /*0150*/ 	.word	0x00000008
        /*0154*/ 	.short	0x0100
        /*0156*/ 	.byte	0x07
	.zero		1


	//   ....[3]....
        /*0158*/ 	.word	0x00000660
        /*015c*/ 	.word	0x000000ff
        /*0160*/ 	.word	0x00000038
        /*0164*/ 	.short	0x0100
        /*0166*/ 	.byte	0x07
	.zero		1


	//   ....[4]....
        /*0168*/ 	.word	0x00000670
        /*016c*/ 	.word	0x000000ff
        /*0170*/ 	.word	0x00000010
        /*0174*/ 	.short	0x0100
        /*0176*/ 	.byte	0x07
	.zero		1


	//   ....[5]....
        /*0178*/ 	.word	0x00000680
        /*017c*/ 	.word	0x000000ff
        /*0180*/ 	.word	0x00000040
        /*0184*/ 	.short	0x0100
        /*0186*/ 	.byte	0x07
	.zero		1


	//   ....[6]....
        /*0188*/ 	.word	0x00000690
        /*018c*/ 	.word	0x000000ff
        /*0190*/ 	.word	0x00000018
        /*0194*/ 	.short	0x0100
        /*0196*/ 	.byte	0x07
	.zero		1


	//   ....[7]....
        /*0198*/ 	.word	0x000006a0
        /*019c*/ 	.word	0x000000ff
        /*01a0*/ 	.word	0x00000048
        /*01a4*/ 	.short	0x0100
        /*01a6*/ 	.byte	0x07
	.zero		1


	//   ....[8]....
        /*01a8*/ 	.word	0x000006b0
        /*01ac*/ 	.word	0x000000ff
        /*01b0*/ 	.word	0x00000020
        /*01b4*/ 	.short	0x0100
        /*01b6*/ 	.byte	0x07
	.zero		1


	//   ....[9]....
        /*01b8*/ 	.word	0x000006c0
        /*01bc*/ 	.word	0x000000ff
        /*01c0*/ 	.word	0x00000050
        /*01c4*/ 	.short	0x0100
        /*01c6*/ 	.byte	0x07
	.zero		1


	//   ....[10]....
        /*01c8*/ 	.word	0x000006d0
        /*01cc*/ 	.word	0x000000ff
        /*01d0*/ 	.word	0x00000028
        /*01d4*/ 	.short	0x0100
        /*01d6*/ 	.byte	0x07
	.zero		1


	//   ....[11]....
        /*01d8*/ 	.word	0x000006e0
        /*01dc*/ 	.word	0x000000ff
        /*01e0*/ 	.word	0x00000058
        /*01e4*/ 	.short	0x0100
        /*01e6*/ 	.byte	0x07
	.zero		1


	//   ....[12]....
        /*01e8*/ 	.word	0x00000800
        /*01ec*/ 	.word	0x000000ff
        /*01f0*/ 	.word	0x00000060
        /*01f4*/ 	.short	0x0100
        /*01f6*/ 	.byte	0x07
	.zero		1


	//   ....[13]....
        /*01f8*/ 	.word	0x00000810
        /*01fc*/ 	.word	0x000000ff
        /*0200*/ 	.word	0x00000080
        /*0204*/ 	.short	0x0100
        /*0206*/ 	.byte	0x07
	.zero		1


	//   ....[14]....
        /*0208*/ 	.word	0x00000820
        /*020c*/ 	.word	0x000000ff
        /*0210*/ 	.word	0x00000068
        /*0214*/ 	.short	0x0100
        /*0216*/ 	.byte	0x07
	.zero		1


	//   ....[15]....
        /*0218*/ 	.word	0x00000830
        /*021c*/ 	.word	0x000000ff
        /*0220*/ 	.word	0x00000088
        /*0224*/ 	.short	0x0100
        /*0226*/ 	.byte	0x07
	.zero		1


	//   ....[16]....
        /*0228*/ 	.word	0x00000840
        /*022c*/ 	.word	0x000000ff
        /*0230*/ 	.word	0x00000070
        /*0234*/ 	.short	0x0100
        /*0236*/ 	.byte	0x07
	.zero		1


	//   ....[17]....
        /*0238*/ 	.word	0x00000850
        /*023c*/ 	.word	0x000000ff
        /*0240*/ 	.word	0x00000090
        /*0244*/ 	.short	0x0100
        /*0246*/ 	.byte	0x07
	.zero		1


	//   ....[18]....
        /*0248*/ 	.word	0x00000860
        /*024c*/ 	.word	0x000000ff
        /*0250*/ 	.word	0x00000078
        /*0254*/ 	.short	0x0100
        /*0256*/ 	.byte	0x07
	.zero		1


	//   ....[19]....
        /*0258*/ 	.word	0x00000870
        /*025c*/ 	.word	0x000000ff
        /*0260*/ 	.word	0x00000098
        /*0264*/ 	.short	0x0100
        /*0266*/ 	.byte	0x07
	.zero		1


	//   ....[20]....
        /*0268*/ 	.word	0x00000950
        /*026c*/ 	.word	0x000000ff
        /*0270*/ 	.word	0x000000a0
        /*0274*/ 	.short	0x0100
        /*0276*/ 	.byte	0x05
	.zero		1


	//   ....[21]....
        /*0278*/ 	.word	0x00000960
        /*027c*/ 	.word	0x000000ff
        /*0280*/ 	.word	0x000000a8
        /*0284*/ 	.short	0x0100
        /*0286*/ 	.byte	0x05
	.zero		1


	//   ....[22]....
        /*0288*/ 	.word	0x00000a90
        /*028c*/ 	.word	0x000000ff
        /*0290*/ 	.word	0x000000b0
        /*0294*/ 	.short	0x0100
        /*0296*/ 	.byte	0x05
	.zero		1


	//   ....[23]....
        /*0298*/ 	.word	0x00000aa0
        /*029c*/ 	.word	0x000000ff
        /*02a0*/ 	.word	0x000000c0
        /*02a4*/ 	.short	0x0100
        /*02a6*/ 	.byte	0x05
	.zero		1


	//   ....[24]....
        /*02a8*/ 	.word	0x00000ab0
        /*02ac*/ 	.word	0x000000ff
        /*02b0*/ 	.word	0x000000b8
        /*02b4*/ 	.short	0x0100
        /*02b6*/ 	.byte	0x05
	.zero		1


	//   ....[25]....
        /*02b8*/ 	.word	0x00000ac0
        /*02bc*/ 	.word	0x000000ff
        /*02c0*/ 	.word	0x000000c8
        /*02c4*/ 	.short	0x0100
        /*02c6*/ 	.byte	0x05
	.zero		1


	//   ....[26]....
        /*02c8*/ 	.word	0x00000be0
        /*02cc*/ 	.word	0x000000ff
        /*02d0*/ 	.word	0x000000d0
        /*02d4*/ 	.short	0x0100
        /*02d6*/ 	.byte	0x07
	.zero		1


	//   ....[27]....
        /*02d8*/ 	.word	0x00000bf0
        /*02dc*/ 	.word	0x000000ff
        /*02e0*/ 	.word	0x000000f0
        /*02e4*/ 	.short	0x0100
        /*02e6*/ 	.byte	0x07
	.zero		1


	//   ....[28]....
        /*02e8*/ 	.word	0x00000c00
        /*02ec*/ 	.word	0x000000ff
        /*02f0*/ 	.word	0x000000d8
        /*02f4*/ 	.short	0x0100
        /*02f6*/ 	.byte	0x07
	.zero		1


	//   ....[29]....
        /*02f8*/ 	.word	0x00000c10
        /*02fc*/ 	.word	0x000000ff
        /*0300*/ 	.word	0x000000f8
        /*0304*/ 	.short	0x0100
        /*0306*/ 	.byte	0x07
	.zero		1


	//   ....[30]....
        /*0308*/ 	.word	0x00000c20
        /*030c*/ 	.word	0x000000ff
        /*0310*/ 	.word	0x000000e0
        /*0314*/ 	.short	0x0100
        /*0316*/ 	.byte	0x07
	.zero		1


	//   ....[31]....
        /*0318*/ 	.word	0x00000c30
        /*031c*/ 	.word	0x000000ff
        /*0320*/ 	.word	0x00000100
        /*0324*/ 	.short	0x0100
        /*0326*/ 	.byte	0x07
	.zero		1


	//   ....[32]....
        /*0328*/ 	.word	0x00000c40
        /*032c*/ 	.word	0x000000ff
        /*0330*/ 	.word	0x000000e8
        /*0334*/ 	.short	0x0100
        /*0336*/ 	.byte	0x07
	.zero		1


	//   ....[33]....
        /*0338*/ 	.word	0x00000c50
        /*033c*/ 	.word	0x000000ff
        /*0340*/ 	.word	0x00000108
        /*0344*/ 	.short	0x0100
        /*0346*/ 	.byte	0x07
	.zero		1


	//   ....[34]....
        /*0348*/ 	.word	0x00000d40
        /*034c*/ 	.word	0x000000ff
        /*0350*/ 	.word	0x00000110
        /*0354*/ 	.short	0x0100
        /*0356*/ 	.byte	0x05
	.zero		1


	//   ....[35]....
        /*0358*/ 	.word	0x00000d50
        /*035c*/ 	.word	0x000000ff
        /*0360*/ 	.word	0x00000120
        /*0364*/ 	.short	0x0100
        /*0366*/ 	.byte	0x05
	.zero		1


	//   ....[36]....
        /*0368*/ 	.word	0x00000d60
        /*036c*/ 	.word	0x000000ff
        /*0370*/ 	.word	0x00000118
        /*0374*/ 	.short	0x0100
        /*0376*/ 	.byte	0x05
	.zero		1


	//   ....[37]....
        /*0378*/ 	.word	0x00000d70
        /*037c*/ 	.word	0x000000ff
        /*0380*/ 	.word	0x00000128
        /*0384*/ 	.short	0x0100
        /*0386*/ 	.byte	0x05
	.zero		1


	//   ....[38]....
        /*0388*/ 	.word	0x00000e70
        /*038c*/ 	.word	0x000000ff
        /*0390*/ 	.word	0x00000130
        /*0394*/ 	.short	0x0100
        /*0396*/ 	.byte	0x04
	.zero		1


	//   ....[39]....
        /*0398*/ 	.word	0x000019e0
        /*039c*/ 	.word	0x00000003
        /*03a0*/ 	.word	0x00000120
        /*03a4*/ 	.short	0x010a
        /*03a6*/ 	.byte	0xff
	.zero		1


	//   ....[40]....
        /*03a8*/ 	.word	0x00001a10
        /*03ac*/ 	.word	0x00000003
        /*03b0*/ 	.word	0x00000110
        /*03b4*/ 	.short	0x0101
        /*03b6*/ 	.byte	0xff
	.zero		1


	//   ....[41]....
        /*03b8*/ 	.word	0x00001b10
        /*03bc*/ 	.word	0x000000ff
        /*03c0*/ 	.word	0x00000030
        /*03c4*/ 	.short	0x010a
        /*03c6*/ 	.byte	0x08
	.zero		1


	//   ....[42]....
        /*03c8*/ 	.word	0x00001be0
        /*03cc*/ 	.word	0x000000ff
        /*03d0*/ 	.word	0x00000030
        /*03d4*/ 	.short	0x010a
        /*03d6*/ 	.byte	0x21
	.zero		1


	//   ....[43]....
        /*03d8*/ 	.word	0x00001d90
        /*03dc*/ 	.word	0x000000ff
        /*03e0*/ 	.word	0x00000030
        /*03e4*/ 	.short	0x010a
        /*03e6*/ 	.byte	0x08
	.zero		1


	//   ....[44]....
        /*03e8*/ 	.word	0x00001eb0
        /*03ec*/ 	.word	0x000000ff
        /*03f0*/ 	.word	0x000000a8
        /*03f4*/ 	.short	0x0101
        /*03f6*/ 	.byte	0x06
	.zero		1


	//   ....[45]....
        /*03f8*/ 	.word	0x00001ed0
        /*03fc*/ 	.word	0x000000ff
        /*0400*/ 	.word	0x00000030
        /*0404*/ 	.short	0x010a
        /*0406*/ 	.byte	0x08
	.zero		1


	//   ....[46]....
        /*0408*/ 	.word	0x00001f50
        /*040c*/ 	.word	0x000000ff
        /*0410*/ 	.word	0x00000030
        /*0414*/ 	.short	0x010a
        /*0416*/ 	.byte	0x11
	.zero		1


	//   ....[47]....
        /*0418*/ 	.word	0x000020e0
        /*041c*/ 	.word	0x000000ff
        /*0420*/ 	.word	0x00000030
        /*0424*/ 	.short	0x010a
        /*0426*/ 	.byte	0x08
	.zero		1


	//   ....[48]....
        /*0428*/ 	.word	0x00002250
        /*042c*/ 	.word	0x00000002
        /*0430*/ 	.word	0x000000b0
        /*0434*/ 	.short	0x010a
        /*0436*/ 	.byte	0xff
	.zero		1


	//   ....[49]....
        /*0438*/ 	.word	0x00002310
        /*043c*/ 	.word	0x00000002
        /*0440*/ 	.word	0x00000000
        /*0444*/ 	.short	0x0101
        /*0446*/ 	.byte	0xff
	.zero		1


	//   ....[50]....
        /*0448*/ 	.word	0x00002870
        /*044c*/ 	.word	0x000000ff
        /*0450*/ 	.word	0x00000000
        /*0454*/ 	.short	0x010a
        /*0456*/ 	.byte	0x04
	.zero		1


	//   ....[51]....
        /*0458*/ 	.word	0x00002900
        /*045c*/ 	.word	0x000000ff
        /*0460*/ 	.word	0x00000000
        /*0464*/ 	.short	0x010a
        /*0466*/ 	.byte	0x04
	.zero		1


	//   ....[52]....
        /*0468*/ 	.word	0x00002990
        /*046c*/ 	.word	0x000000ff
        /*0470*/ 	.word	0x00000000
        /*0474*/ 	.short	0x010a
        /*0476*/ 	.byte	0x04
	.zero		1


	//   ....[53]....
        /*0478*/ 	.word	0x00002a20
        /*047c*/ 	.word	0x000000ff
        /*0480*/ 	.word	0x00000000
        /*0484*/ 	.short	0x010a
        /*0486*/ 	.byte	0x04
	.zero		1


	//   ....[54]....
        /*0488*/ 	.word	0x00002ab0
        /*048c*/ 	.word	0x000000ff
        /*0490*/ 	.word	0x00000000
        /*0494*/ 	.short	0x010a
        /*0496*/ 	.byte	0x04
	.zero		1


	//   ....[55]....
        /*0498*/ 	.word	0x00002b50
        /*049c*/ 	.word	0x00000000
        /*04a0*/ 	.word	0x00000000
        /*04a4*/ 	.short	0x010a
        /*04a6*/ 	.byte	0xff
	.zero		1


	//   ....[56]....
        /*04a8*/ 	.word	0x00002c80
        /*04ac*/ 	.word	0x00000000
        /*04b0*/ 	.word	0x00000110
        /*04b4*/ 	.short	0x010a
        /*04b6*/ 	.byte	0xff
	.zero		1


	//   ....[57]....
        /*04b8*/ 	.word	0x00002cf0
        /*04bc*/ 	.word	0x00000004
        /*04c0*/ 	.word	0x00000000
        /*04c4*/ 	.short	0x0101
        /*04c6*/ 	.byte	0xff
	.zero		1


	//   ....[58]....
        /*04c8*/ 	.word	0x00002d10
        /*04cc*/ 	.word	0x000000ff
        /*04d0*/ 	.word	0x000000c0
        /*04d4*/ 	.short	0x010a
        /*04d6*/ 	.byte	0x05
	.zero		1


	//   ....[59]....
        /*04d8*/ 	.word	0x00002e30
        /*04dc*/ 	.word	0x00000000
        /*04e0*/ 	.word	0x000000b0
        /*04e4*/ 	.short	0x010a
        /*04e6*/ 	.byte	0xff
	.zero		1


	//   ....[60]....
        /*04e8*/ 	.word	0x00002f30
        /*04ec*/ 	.word	0x00000000
        /*04f0*/ 	.word	0x00000000
        /*04f4*/ 	.short	0x0101
        /*04f6*/ 	.byte	0xff
	.zero		1


	//   ....[61]....
        /*04f8*/ 	.word	0x00002fc0
        /*04fc*/ 	.word	0x000000ff
        /*0500*/ 	.word	0x000000c0
        /*0504*/ 	.short	0x0106
        /*0506*/ 	.byte	0x05
	.zero		1


	//   ....[62]....
        /*0508*/ 	.word	0x00002fe0
        /*050c*/ 	.word	0x000000ff
        /*0510*/ 	.word	0x000000c0
        /*0514*/ 	.short	0x010a
        /*0516*/ 	.byte	0x05
	.zero		1


	//   ....[63]....
        /*0518*/ 	.word	0x00003070
        /*051c*/ 	.word	0x000000ff
        /*0520*/ 	.word	0x000000c0
        /*0524*/ 	.short	0x0106
        /*0526*/ 	.byte	0x04
	.zero		1


	//   ....[64]....
        /*0528*/ 	.word	0x000030b0
        /*052c*/ 	.word	0x00000000
        /*0530*/ 	.word	0x000000c0
        /*0534*/ 	.short	0x010a
        /*0536*/ 	.byte	0xff
	.zero		1


	//   ....[65]....
        /*0538*/ 	.word	0x000032f0
        /*053c*/ 	.word	0x000000ff
        /*0540*/ 	.word	0x00000008
        /*0544*/ 	.short	0x010a
        /*0546*/ 	.byte	0x04
	.zero		1


	//   ....[66]....
        /*0548*/ 	.word	0x00003310
        /*054c*/ 	.word	0x000000ff
        /*0550*/ 	.word	0x00000008
        /*0554*/ 	.short	0x010a
        /*0556*/ 	.byte	0x04
	.zero		1


	//   ....[67]....
        /*0558*/ 	.word	0x000034a0
        /*055c*/ 	.word	0x000000ff
        /*0560*/ 	.word	0x00000008
        /*0564*/ 	.short	0x010a
        /*0566*/ 	.byte	0x04
	.zero		1


	//   ....[68]....
        /*0568*/ 	.word	0x000034c0
        /*056c*/ 	.word	0x000000ff
        /*0570*/ 	.word	0x00000008
        /*0574*/ 	.short	0x010a
        /*0576*/ 	.byte	0x04
	.zero		1


	//   ....[69]....
        /*0578*/ 	.word	0x00003580
        /*057c*/ 	.word	0x000000ff
        /*0580*/ 	.word	0x00000000
        /*0584*/ 	.short	0x0101
        /*0586*/ 	.byte	0x05
	.zero		1


	//   ....[70]....
        /*0588*/ 	.word	0x000038a0
        /*058c*/ 	.word	0x00000000
        /*0590*/ 	.word	0x000000b0
        /*0594*/ 	.short	0x010a
        /*0596*/ 	.byte	0xff
	.zero		1


	//   ....[71]....
        /*0598*/ 	.word	0x00003960
        /*059c*/ 	.word	0x00000000
        /*05a0*/ 	.word	0x00000000
        /*05a4*/ 	.short	0x0101
        /*05a6*/ 	.byte	0xff
	.zero		1


	//   ....[72]....
        /*05a8*/ 	.word	0x00003a20
        /*05ac*/ 	.word	0x000000ff
        /*05b0*/ 	.word	0x00000000
        /*05b4*/ 	.short	0x010a
        /*05b6*/ 	.byte	0x06
	.zero		1


	//   ....[73]....
        /*05b8*/ 	.word	0x00003a30
        /*05bc*/ 	.word	0x000000ff
        /*05c0*/ 	.word	0x000000f0
        /*05c4*/ 	.short	0x010a
        /*05c6*/ 	.byte	0x07
	.zero		1


	//   ....[74]....
        /*05c8*/ 	.word	0x00003ae0
        /*05cc*/ 	.word	0x000000ff
        /*05d0*/ 	.word	0x00000000
        /*05d4*/ 	.short	0x010a
        /*05d6*/ 	.byte	0x06
	.zero		1


	//   ....[75]....
        /*05d8*/ 	.word	0x00003c10
        /*05dc*/ 	.word	0x000000ff
        /*05e0*/ 	.word	0x00000000
        /*05e4*/ 	.short	0x010a
        /*05e6*/ 	.byte	0x1e
	.zero		1


	//   ....[76]....
        /*05e8*/ 	.word	0x00003f10
        /*05ec*/ 	.word	0x000000ff
        /*05f0*/ 	.word	0x00000000
        /*05f4*/ 	.short	0x010a
        /*05f6*/ 	.byte	0x07
	.zero		1


	//   ....[77]....
        /*05f8*/ 	.word	0x00003fa0
        /*05fc*/ 	.word	0x000000ff
        /*0600*/ 	.word	0x00000000
        /*0604*/ 	.short	0x010a
        /*0606*/ 	.byte	0x07
	.zero		1


	//   ....[78]....
        /*0608*/ 	.word	0x00004030
        /*060c*/ 	.word	0x000000ff
        /*0610*/ 	.word	0x00000000
        /*0614*/ 	.short	0x010a
        /*0616*/ 	.byte	0x07
	.zero		1


	//   ....[79]....
        /*0618*/ 	.word	0x000040d0
        /*061c*/ 	.word	0x00000000
        /*0620*/ 	.word	0x00000000
        /*0624*/ 	.short	0x010a
        /*0626*/ 	.byte	0xff
	.zero		1


	//   ....[80]....
        /*0628*/ 	.word	0x00004110
        /*062c*/ 	.word	0x00000000
        /*0630*/ 	.word	0x00000000
        /*0634*/ 	.short	0x010a
        /*0636*/ 	.byte	0xff
	.zero		1


	//   ....[81]....
        /*0638*/ 	.word	0x00004180
        /*063c*/ 	.word	0x000000ff
        /*0640*/ 	.word	0x00000000
        /*0644*/ 	.short	0x0101
        /*0646*/ 	.byte	0x06
	.zero		1


	//   ....[82]....
        /*0648*/ 	.word	0x000041c0
        /*064c*/ 	.word	0x000000ff
        /*0650*/ 	.word	0x00000130
        /*0654*/ 	.short	0x010a
        /*0656*/ 	.byte	0x05
	.zero		1


	//   ....[83]....
        /*0658*/ 	.word	0x00004210
        /*065c*/ 	.word	0x000000ff
        /*0660*/ 	.word	0x00000000
        /*0664*/ 	.short	0x0101
        /*0666*/ 	.byte	0x06
	.zero		1


	//   ....[84]....
        /*0668*/ 	.word	0x00004660
        /*066c*/ 	.word	0x00000000
        /*0670*/ 	.word	0x000000b0
        /*0674*/ 	.short	0x010a
        /*0676*/ 	.byte	0xff
	.zero		1


	//   ....[85]....
        /*0678*/ 	.word	0x00004720
        /*067c*/ 	.word	0x00000000
        /*0680*/ 	.word	0x00000000
        /*0684*/ 	.short	0x0101
        /*0686*/ 	.byte	0xff
	.zero		1


	//   ....[86]....
        /*0688*/ 	.word	0x00004a40
        /*068c*/ 	.word	0x000000ff
        /*0690*/ 	.word	0x000000a8
        /*0694*/ 	.short	0x010a
        /*0696*/ 	.byte	0x07
	.zero		1


	//   ....[87]....
        /*0698*/ 	.word	0x00004c30
        /*069c*/ 	.word	0x000000ff
        /*06a0*/ 	.word	0x00000080
        /*06a4*/ 	.short	0x010a
        /*06a6*/ 	.byte	0x07
	.zero		1


	//   ....[88]....
        /*06a8*/ 	.word	0x00004e20
        /*06ac*/ 	.word	0x000000ff
        /*06b0*/ 	.word	0x00000060
        /*06b4*/ 	.short	0x010b
        /*06b6*/ 	.byte	0x07
	.zero		1


	//   ....[89]....
        /*06b8*/ 	.word	0x00004e30
        /*06bc*/ 	.word	0x000000ff
        /*06c0*/ 	.word	0x00000000
        /*06c4*/ 	.short	0x0101
        /*06c6*/ 	.byte	0x0e
	.zero		1


	//   ....[90]....
        /*06c8*/ 	.word	0x00004e50
        /*06cc*/ 	.word	0x000000ff
        /*06d0*/ 	.word	0x00000088
        /*06d4*/ 	.short	0x010a
        /*06d6*/ 	.byte	0x07
	.zero		1


	//   ....[91]....
        /*06d8*/ 	.word	0x00005000
        /*06dc*/ 	.word	0x000000ff
        /*06e0*/ 	.word	0x00000068
        /*06e4*/ 	.short	0x010b
        /*06e6*/ 	.byte	0x07
	.zero		1


	//   ....[92]....
        /*06e8*/ 	.word	0x00005010
        /*06ec*/ 	.word	0x000000ff
        /*06f0*/ 	.word	0x00000000
        /*06f4*/ 	.short	0x0101
        /*06f6*/ 	.byte	0x0e
	.zero		1


	//   ....[93]....
        /*06f8*/ 	.word	0x00005020
        /*06fc*/ 	.word	0x000000ff
        /*0700*/ 	.word	0x00000090
        /*0704*/ 	.short	0x010a
        /*0706*/ 	.byte	0x07
	.zero		1


	//   ....[94]....
        /*0708*/ 	.word	0x00005250
        /*070c*/ 	.word	0x000000ff
        /*0710*/ 	.word	0x00000070
        /*0714*/ 	.short	0x010b
        /*0716*/ 	.byte	0x07
	.zero		1


	//   ....[95]....
        /*0718*/ 	.word	0x000052c0
        /*071c*/ 	.word	0x000000ff
        /*0720*/ 	.word	0x00000000
        /*0724*/ 	.short	0x0101
        /*0726*/ 	.byte	0x0e
	.zero		1


	//   ....[96]....
        /*0728*/ 	.word	0x00005300
        /*072c*/ 	.word	0x000000ff
        /*0730*/ 	.word	0x00000098
        /*0734*/ 	.short	0x010a
        /*0736*/ 	.byte	0x07
	.zero		1


	//   ....[97]....
        /*0738*/ 	.word	0x00005530
        /*073c*/ 	.word	0x000000ff
        /*0740*/ 	.word	0x00000078
        /*0744*/ 	.short	0x010b
        /*0746*/ 	.byte	0x07
	.zero		1


	//   ....[98]....
        /*0748*/ 	.word	0x00005550
        /*074c*/ 	.word	0x000000ff
        /*0750*/ 	.word	0x00000000
        /*0754*/ 	.short	0x0101
        /*0756*/ 	.byte	0x0d
	.zero		1


	//   ....[99]....
        /*0758*/ 	.word	0x00005580
        /*075c*/ 	.word	0x000000ff
        /*0760*/ 	.word	0x00000080
        /*0764*/ 	.short	0x010a
        /*0766*/ 	.byte	0x07
	.zero		1


	//   ....[100]....
        /*0768*/ 	.word	0x000055a0
        /*076c*/ 	.word	0x000000ff
        /*0770*/ 	.word	0x00000088
        /*0774*/ 	.short	0x010a
        /*0776*/ 	.byte	0x07
	.zero		1


	//   ....[101]....
        /*0778*/ 	.word	0x000055c0
        /*077c*/ 	.word	0x000000ff
        /*0780*/ 	.word	0x00000090
        /*0784*/ 	.short	0x010a
        /*0786*/ 	.byte	0x07
	.zero		1


	//   ....[102]....
        /*0788*/ 	.word	0x00005600
        /*078c*/ 	.word	0x00000000
        /*0790*/ 	.word	0x00000098
        /*0794*/ 	.short	0x010a
        /*0796*/ 	.byte	0xff
	.zero		1


	//   ....[103]....
        /*0798*/ 	.word	0x00005950
        /*079c*/ 	.word	0x00000000
        /*07a0*/ 	.word	0x000000b0
        /*07a4*/ 	.short	0x010a
        /*07a6*/ 	.byte	0xff
	.zero		1


	//   ....[104]....
        /*07a8*/ 	.word	0x00005a60
        /*07ac*/ 	.word	0x00000000
        /*07b0*/ 	.word	0x00000000
        /*07b4*/ 	.short	0x0101
        /*07b6*/ 	.byte	0xff
	.zero		1


	//   ....[105]....
        /*07b8*/ 	.word	0x00006480
        /*07bc*/ 	.word	0x000000ff
        /*07c0*/ 	.word	0x00000060
        /*07c4*/ 	.short	0x010a
        /*07c6*/ 	.byte	0x30
	.zero		1


	//   ....[106]....
        /*07c8*/ 	.word	0x000064c0
        /*07cc*/ 	.word	0x0000004a
        /*07d0*/ 	.word	0x000000d0
        /*07d4*/ 	.short	0x010a
        /*07d6*/ 	.byte	0xff
	.zero		1


	//   ....[107]....
        /*07d8*/ 	.word	0x000065d0
        /*07dc*/ 	.word	0x000000ff
        /*07e0*/ 	.word	0x00000060
        /*07e4*/ 	.short	0x010a
        /*07e6*/ 	.byte	0x30
	.zero		1


	//   ....[108]....
        /*07e8*/ 	.word	0x000066a0
        /*07ec*/ 	.word	0x0000004a
        /*07f0*/ 	.word	0x000000d0
        /*07f4*/ 	.short	0x010a
        /*07f6*/ 	.byte	0xff
	.zero		1


	//   ....[109]....
        /*07f8*/ 	.word	0x00006e50
        /*07fc*/ 	.word	0x00000000
        /*0800*/ 	.word	0x00000000
        /*0804*/ 	.short	0x0101
        /*0806*/ 	.byte	0xff
	.zero		1


	//   ....[110]....
        /*0808*/ 	.word	0x00006e60
        /*080c*/ 	.word	0x00000003
        /*0810*/ 	.word	0x00000060
        /*0814*/ 	.short	0x010a
        /*0816*/ 	.byte	0xff
	.zero		1


	//   ....[111]....
        /*0818*/ 	.word	0x00006f20
        /*081c*/ 	.word	0x00000003
        /*0820*/ 	.word	0x00000060
        /*0824*/ 	.short	0x010a
        /*0826*/ 	.byte	0xff
	.zero		1


	//   ....[112]....
        /*0828*/ 	.word	0x00007710
        /*082c*/ 	.word	0x00000052
        /*0830*/ 	.word	0x00000000
        /*0834*/ 	.short	0x0101
        /*0836*/ 	.byte	0xff
	.zero		1


	//   ....[113]....
        /*0838*/ 	.word	0x00007730
        /*083c*/ 	.word	0x00000053
        /*0840*/ 	.word	0x00000060
        /*0844*/ 	.short	0x010a
        /*0846*/ 	.byte	0xff
	.zero		1


	//   ....[114]....
        /*0848*/ 	.word	0x000077e0
        /*084c*/ 	.word	0x00000053
        /*0850*/ 	.word	0x00000060
        /*0854*/ 	.short	0x010a
        /*0856*/ 	.byte	0xff
	.zero		1


	//   ....[115]....
        /*0858*/ 	.word	0x00007fd0
        /*085c*/ 	.word	0x00000052
        /*0860*/ 	.word	0x00000000
        /*0864*/ 	.short	0x0101
        /*0866*/ 	.byte	0xff
	.zero		1


	//   ....[116]....
        /*0868*/ 	.word	0x00007ff0
        /*086c*/ 	.word	0x00000058
        /*0870*/ 	.word	0x00000060
        /*0874*/ 	.short	0x010a
        /*0876*/ 	.byte	0xff
	.zero		1


	//   ....[117]....
        /*0878*/ 	.word	0x000080a0
        /*087c*/ 	.word	0x00000058
        /*0880*/ 	.word	0x00000060
        /*0884*/ 	.short	0x010a
        /*0886*/ 	.byte	0xff
	.zero		1


	//   ....[118]....
        /*0888*/ 	.word	0x00008350
        /*088c*/ 	.word	0x0000004a
        /*0890*/ 	.word	0x00000000
        /*0894*/ 	.short	0x0101
        /*0896*/ 	.byte	0xff
	.zero		1


	//   ....[119]....
        /*0898*/ 	.word	0x000088e0
        /*089c*/ 	.word	0x00000002
        /*08a0*/ 	.word	0x00000000
        /*08a4*/ 	.short	0x0101
        /*08a6*/ 	.byte	0xff
	.zero		1


	//   ....[120]....
        /*08a8*/ 	.word	0x00008b50
        /*08ac*/ 	.word	0x000000ff
        /*08b0*/ 	.word	0x00000000
        /*08b4*/ 	.short	0x0101
        /*08b6*/ 	.byte	0x04
	.zero		1


	//   ....[121]....
        /*08b8*/ 	.word	0x00008b70
        /*08bc*/ 	.word	0x00000003
        /*08c0*/ 	.word	0x00000120
        /*08c4*/ 	.short	0x010a
        /*08c6*/ 	.byte	0xff
	.zero		1


	//   ....[122]....
        /*08c8*/ 	.word	0x00008bd0
        /*08cc*/ 	.word	0x00000002
        /*08d0*/ 	.word	0x00000030
        /*08d4*/ 	.short	0x010a
        /*08d6*/ 	.byte	0xff
	.zero		1


	//   ....[123]....
        /*08d8*/ 	.word	0x00008c30
        /*08dc*/ 	.word	0x00000002
        /*08e0*/ 	.word	0x00000030
        /*08e4*/ 	.short	0x010a
        /*08e6*/ 	.byte	0xff
	.zero		1


	//   ....[124]....
        /*08e8*/ 	.word	0x00008c80
        /*08ec*/ 	.word	0x00000002
        /*08f0*/ 	.word	0x000000b0
        /*08f4*/ 	.short	0x010a
        /*08f6*/ 	.byte	0xff
	.zero		1


	//   ....[125]....
        /*08f8*/ 	.word	0x00008ce0
        /*08fc*/ 	.word	0x00000000
        /*0900*/ 	.word	0x00000000
        /*0904*/ 	.short	0x010a
        /*0906*/ 	.byte	0xff
	.zero		1


	//   ....[126]....
        /*0908*/ 	.word	0x00008d40
        /*090c*/ 	.word	0x00000000
        /*0910*/ 	.word	0x00000000
        /*0914*/ 	.short	0x010a
        /*0916*/ 	.byte	0xff
	.zero		1


	//   ....[127]....
        /*0918*/ 	.word	0x00008da0
        /*091c*/ 	.word	0x00000000
        /*0920*/ 	.word	0x00000000
        /*0924*/ 	.short	0x010a
        /*0926*/ 	.byte	0xff
	.zero		1


	//   ....[128]....
        /*0928*/ 	.word	0x00008e00
        /*092c*/ 	.word	0x00000000
        /*0930*/ 	.word	0x00000000
        /*0934*/ 	.short	0x010a
        /*0936*/ 	.byte	0xff
	.zero		1


	//   ....[129]....
        /*0938*/ 	.word	0x00008e60
        /*093c*/ 	.word	0x00000000
        /*0940*/ 	.word	0x00000000
        /*0944*/ 	.short	0x010a
        /*0946*/ 	.byte	0xff
	.zero		1


	//   ....[130]....
        /*0948*/ 	.word	0x00008eb0
        /*094c*/ 	.word	0x00000000
        /*0950*/ 	.word	0x00000110
        /*0954*/ 	.short	0x010a
        /*0956*/ 	.byte	0xff
	.zero		1


	//   ....[131]....
        /*0958*/ 	.word	0x00008f10
        /*095c*/ 	.word	0x00000000
        /*0960*/ 	.word	0x000000c0
        /*0964*/ 	.short	0x010a
        /*0966*/ 	.byte	0xff
	.zero		1


	//   ....[132]....
        /*0968*/ 	.word	0x00008f60
        /*096c*/ 	.word	0x00000000
        /*0970*/ 	.word	0x000000b0
        /*0974*/ 	.short	0x010a
        /*0976*/ 	.byte	0xff
	.zero		1


	//   ....[133]....
        /*0978*/ 	.word	0x00008fc0
        /*097c*/ 	.word	0x00000000
        /*0980*/ 	.word	0x000000c0
        /*0984*/ 	.short	0x010a
        /*0986*/ 	.byte	0xff
	.zero		1


	//   ....[134]....
        /*0988*/ 	.word	0x00009020
        /*098c*/ 	.word	0x00000004
        /*0990*/ 	.word	0x00000008
        /*0994*/ 	.short	0x010a
        /*0996*/ 	.byte	0xff
	.zero		1


	//   ....[135]....
        /*0998*/ 	.word	0x00009100
        /*099c*/ 	.word	0x00000002
        /*09a0*/ 	.word	0x00000008
        /*09a4*/ 	.short	0x010a
        /*09a6*/ 	.byte	0xff
	.zero		1


	//   ....[136]....
        /*09a8*/ 	.word	0x00009150
        /*09ac*/ 	.word	0x00000000
        /*09b0*/ 	.word	0x000000b0
        /*09b4*/ 	.short	0x010a
        /*09b6*/ 	.byte	0xff
	.zero		1


	//   ....[137]....
        /*09b8*/ 	.word	0x000091b0
        /*09bc*/ 	.word	0x00000000
        /*09c0*/ 	.word	0x000000f0
        /*09c4*/ 	.short	0x010a
        /*09c6*/ 	.byte	0xff
	.zero		1


	//   ....[138]....
        /*09c8*/ 	.word	0x00009210
        /*09cc*/ 	.word	0x00000000
        /*09d0*/ 	.word	0x00000000
        /*09d4*/ 	.short	0x010a
        /*09d6*/ 	.byte	0xff
	.zero		1


	//   ....[139]....
        /*09d8*/ 	.word	0x00009270
        /*09dc*/ 	.word	0x00000000
        /*09e0*/ 	.word	0x00000000
        /*09e4*/ 	.short	0x010a
        /*09e6*/ 	.byte	0xff
	.zero		1


	//   ....[140]....
        /*09e8*/ 	.word	0x000092d0
        /*09ec*/ 	.word	0x00000000
        /*09f0*/ 	.word	0x00000000
        /*09f4*/ 	.short	0x010a
        /*09f6*/ 	.byte	0xff
	.zero		1


	//   ....[141]....
        /*09f8*/ 	.word	0x00009330
        /*09fc*/ 	.word	0x00000000
        /*0a00*/ 	.word	0x00000000
        /*0a04*/ 	.short	0x010a
        /*0a06*/ 	.byte	0xff
	.zero		1


	//   ....[142]....
        /*0a08*/ 	.word	0x00009390
        /*0a0c*/ 	.word	0x00000000
        /*0a10*/ 	.word	0x00000130
        /*0a14*/ 	.short	0x010a
        /*0a16*/ 	.byte	0xff
	.zero		1


	//   ....[143]....
        /*0a18*/ 	.word	0x000093e0
        /*0a1c*/ 	.word	0x00000000
        /*0a20*/ 	.word	0x000000b0
        /*0a24*/ 	.short	0x010a
        /*0a26*/ 	.byte	0xff
	.zero		1


	//   ....[144]....
        /*0a28*/ 	.word	0x00009440
        /*0a2c*/ 	.word	0x00000000
        /*0a30*/ 	.word	0x000000a8
        /*0a34*/ 	.short	0x010a
        /*0a36*/ 	.byte	0xff
	.zero		1


	//   ....[145]....
        /*0a38*/ 	.word	0x000094a0
        /*0a3c*/ 	.word	0x00000003
        /*0a40*/ 	.word	0x00000080
        /*0a44*/ 	.short	0x010a
        /*0a46*/ 	.byte	0xff
	.zero		1


	//   ....[146]....
        /*0a48*/ 	.word	0x00009500
        /*0a4c*/ 	.word	0x00000003
        /*0a50*/ 	.word	0x00000088
        /*0a54*/ 	.short	0x010a
        /*0a56*/ 	.byte	0xff
	.zero		1


	//   ....[147]....
        /*0a58*/ 	.word	0x00009560
        /*0a5c*/ 	.word	0x00000003
        /*0a60*/ 	.word	0x00000090
        /*0a64*/ 	.short	0x010a
        /*0a66*/ 	.byte	0xff
	.zero		1


	//   ....[148]....
        /*0a68*/ 	.word	0x000095c0
        /*0a6c*/ 	.word	0x00000003
        /*0a70*/ 	.word	0x00000098
        /*0a74*/ 	.short	0x010a
        /*0a76*/ 	.byte	0xff
	.zero		1


	//   ....[149]....
        /*0a78*/ 	.word	0x00009620
        /*0a7c*/ 	.word	0x00000000
        /*0a80*/ 	.word	0x00000080
        /*0a84*/ 	.short	0x010a
        /*0a86*/ 	.byte	0xff
	.zero		1


	//   ....[150]....
        /*0a88*/ 	.word	0x00009680
        /*0a8c*/ 	.word	0x00000000
        /*0a90*/ 	.word	0x00000088
        /*0a94*/ 	.short	0x010a
        /*0a96*/ 	.byte	0xff
	.zero		1


	//   ....[151]....
        /*0a98*/ 	.word	0x000096e0
        /*0a9c*/ 	.word	0x00000000
        /*0aa0*/ 	.word	0x00000090
        /*0aa4*/ 	.short	0x010a
        /*0aa6*/ 	.byte	0xff
	.zero		1


	//   ....[152]....
        /*0aa8*/ 	.word	0x00009730
        /*0aac*/ 	.word	0x00000000
        /*0ab0*/ 	.word	0x000000b0
        /*0ab4*/ 	.short	0x010a
        /*0ab6*/ 	.byte	0xff
	.zero		1


	//   ....[153]....
        /*0ab8*/ 	.word	0x00009790
        /*0abc*/ 	.word	0x00000000
        /*0ac0*/ 	.word	0x00000060
        /*0ac4*/ 	.short	0x010a
        /*0ac6*/ 	.byte	0xff
	.zero		1


	//   ....[154]....
        /*0ac8*/ 	.word	0x000097e0
        /*0acc*/ 	.word	0x0000004a
        /*0ad0*/ 	.word	0x000000d0
        /*0ad4*/ 	.short	0x010a
        /*0ad6*/ 	.byte	0xff
	.zero		1


	//   ....[155]....
        /*0ad8*/ 	.word	0x00009830
        /*0adc*/ 	.word	0x00000003
        /*0ae0*/ 	.word	0x00000060
        /*0ae4*/ 	.short	0x010a
        /*0ae6*/ 	.byte	0xff
	.zero		1


	//   ....[156]....
        /*0ae8*/ 	.word	0x00009880
        /*0aec*/ 	.word	0x00000053
        /*0af0*/ 	.word	0x00000060
        /*0af4*/ 	.short	0x010a
        /*0af6*/ 	.byte	0xff
	.zero		1


	//   ....[157]....
        /*0af8*/ 	.word	0x000098d0
        /*0afc*/ 	.word	0x00000058
        /*0b00*/ 	.word	0x00000060
        /*0b04*/ 	.short	0x010a
        /*0b06*/ 	.byte	0xff
	.zero		1


	//----- nvinfo : EIATTR_NUM_MBARRIERS
	.align		4
.L_47:
        /*0b08*/ 	.byte	0x03, 0x38
        /*0b0a*/ 	.short	0x0027


	//----- nvinfo : EIATTR_EXIT_INSTR_OFFSETS
	.align		4
        /*0b0c*/ 	.byte	0x04, 0x1c
        /*0b0e*/ 	.short	(.L_49 - .L_48)


	//   ....[0]....
.L_48:
        /*0b10*/ 	.word	0x00002b80


	//   ....[1]....
        /*0b14*/ 	.word	0x00003080


	//   ....[2]....
        /*0b18*/ 	.word	0x000030e0


	//   ....[3]....
        /*0b1c*/ 	.word	0x00004440


	//   ....[4]....
        /*0b20*/ 	.word	0x00005630


	//   ....[5]....
        /*0b24*/ 	.word	0x00005670


	//   ....[6]....
        /*0b28*/ 	.word	0x00008a40


	//   ....[7]....
        /*0b2c*/ 	.word	0x00008ac0


	//   ....[8]....
        /*0b30*/ 	.word	0x00008af0


	//   ....[9]....
        /*0b34*/ 	.word	0x00008b60


	//----- nvinfo : EIATTR_MAX_THREADS
	.align		4
.L_49:
        /*0b38*/ 	.byte	0x04, 0x05
        /*0b3a*/ 	.short	(.L_51 - .L_50)
.L_50:
        /*0b3c*/ 	.word	0x00000100
        /*0b40*/ 	.word	0x00000001
        /*0b44*/ 	.word	0x00000001


	//----- nvinfo : EIATTR_CRS_STACK_SIZE
	.align		4
.L_51:
        /*0b48*/ 	.byte	0x04, 0x1e
        /*0b4a*/ 	.short	(.L_53 - .L_52)
.L_52:
        /*0b4c*/ 	.word	0x00000000


	//----- nvinfo : EIATTR_CBANK_PARAM_SIZE
	.align		4
.L_53:
        /*0b50*/ 	.byte	0x03, 0x19
        /*0b52*/ 	.short	0x0800


	//----- nvinfo : EIATTR_PARAM_CBANK
	.align		4
        /*0b54*/ 	.byte	0x04, 0x0a
        /*0b56*/ 	.short	(.L_55 - .L_54)
	.align		4
.L_54:
        /*0b58*/ 	.word	index@(.nv.constant0._ZN7cutlass13device_kernelINS_4gemm6kernel13GemmUniversalIN4cute5tupleIJiiiiEEENS1_10collective13CollectiveMmaINS1_35MainloopSm100TmaUmmaWarpSpecializedILi6ELi2ELi4ENS5_IJNS4_1CILi8EEENSA_ILi1EEESC_EEEEENS5_IJNSA_ILi128EEESF_NSA_ILi64EEEEEENS_6half_tENS5_IJSC_llEEESI_SJ_NS4_8TiledMMAINS4_8MMA_AtomIJNS4_26SM100_MMA_F16BF16_2x1SM_SSISI_SI_fLi128ELi128ELNS4_4UMMA5MajorE1ELSO_1ELNSN_7ScaleInE0ELSP_0EEEEEENS4_6LayoutINS5_IJSC_SC_SC_EEENS5_IJNSA_ILi0EEESU_SU_EEEEENS5_IJNS4_10UnderscoreESX_SX_EEEEENS4_18SM100_TMA_2SM_LOADENS4_14ComposedLayoutINS4_7SwizzleILi3ELi4ELi3EEENS4_18smem_ptr_flag_bitsILi16EEENSS_INS5_IJSG_SB_EEENS5_IJSC_SG_EEEEEEEvNS4_8identityENS4_28SM100_TMA_2SM_LOAD_MULTICASTES19_vS1A_EENS_8epilogue10collective18CollectiveEpilogueINS1D_23Sm100TmaWarpSpecializedILi4ELi2ELi16ELb1ELb0EEEJNS5_IJSG_SF_SG_EEENS5_IJNSS_ISG_SC_EENSS_INS5_IJNSA_ILi16EEENSA_ILi2EEEEEES17_EEEEESI_NS5_IJlSC_lEEESI_S1P_NS1D_6fusion15FusionCallbacksIS1H_NS1Q_17LinearCombinationISI_fSI_fLNS_15FloatRoundStyleE2EEES1I_S1O_JEEENS4_5SM1004TMEM4LOAD26SM100_TMEM_LOAD_32dp32b16xENS4_13SM90_TMA_LOADENS11_INS12_ILi1ELi4ELi3EEES15_NSS_INS5_IJSB_S1K_EEENS5_IJS1K_SC_EEEEEEENS4_39AutoVectorizingCopyWithAssumedAlignmentILi128EEENS4_14SM90_TMA_STOREES25_S27_S27_EEEvvEEEEvNT_6ParamsE)
        /*0b5c*/ 	.short	0x0380
        /*0b5e*/ 	.short	0x0800


	//----- nvinfo : EIATTR_SW_WAR
	.align		4
.L_55:
        /*0b60*/ 	.byte	0x04, 0x36
        /*0b62*/ 	.short	(.L_57 - .L_56)
.L_56:
        /*0b64*/ 	.word	0x00000008
.L_57:


//--------------------- .nv.callgraph             --------------------------
	.section	.nv.callgraph,"",@"SHT_CUDA_CALLGRAPH"
	.align	4
	.sectionentsize	8
	.align		4
        /*0000*/ 	.word	0x00000000
	.align		4
        /*0004*/ 	.word	0xffffffff
	.align		4
        /*0008*/ 	.word	index@(_ZN7cutlass13device_kernelINS_4gemm6kernel13GemmUniversalIN4cute5tupleIJiiiiEEENS1_10collective13CollectiveMmaINS1_35MainloopSm100TmaUmmaWarpSpecializedILi6ELi2ELi4ENS5_IJNS4_1CILi8EEENSA_ILi1EEESC_EEEEENS5_IJNSA_ILi128EEESF_NSA_ILi64EEEEEENS_6half_tENS5_IJSC_llEEESI_SJ_NS4_8TiledMMAINS4_8MMA_AtomIJNS4_26SM100_MMA_F16BF16_2x1SM_SSISI_SI_fLi128ELi128ELNS4_4UMMA5MajorE1ELSO_1ELNSN_7ScaleInE0ELSP_0EEEEEENS4_6LayoutINS5_IJSC_SC_SC_EEENS5_IJNSA_ILi0EEESU_SU_EEEEENS5_IJNS4_10UnderscoreESX_SX_EEEEENS4_18SM100_TMA_2SM_LOADENS4_14ComposedLayoutINS4_7SwizzleILi3ELi4ELi3EEENS4_18smem_ptr_flag_bitsILi16EEENSS_INS5_IJSG_SB_EEENS5_IJSC_SG_EEEEEEEvNS4_8identityENS4_28SM100_TMA_2SM_LOAD_MULTICASTES19_vS1A_EENS_8epilogue10collective18CollectiveEpilogueINS1D_23Sm100TmaWarpSpecializedILi4ELi2ELi16ELb1ELb0EEEJNS5_IJSG_SF_SG_EEENS5_IJNSS_ISG_SC_EENSS_INS5_IJNSA_ILi16EEENSA_ILi2EEEEEES17_EEEEESI_NS5_IJlSC_lEEESI_S1P_NS1D_6fusion15FusionCallbacksIS1H_NS1Q_17LinearCombinationISI_fSI_fLNS_15FloatRoundStyleE2EEES1I_S1O_JEEENS4_5SM1004TMEM4LOAD26SM100_TMEM_LOAD_32dp32b16xENS4_13SM90_TMA_LOADENS11_INS12_ILi1ELi4ELi3EEES15_NSS_INS5_IJSB_S1K_EEENS5_IJS1K_SC_EEEEEEENS4_39AutoVectorizingCopyWithAssumedAlignmentILi128EEENS4_14SM90_TMA_STOREES25_S27_S27_EEEvvEEEEvNT_6ParamsE)
	.align		4
        /*000c*/ 	.word	index@(__assertfail)
	.align		4
        /*0010*/ 	.word	0x00000000
	.align		4
        /*0014*/ 	.word	0xfffffffe
	.align		4
        /*0018*/ 	.word	0x00000000
	.align		4
        /*001c*/ 	.word	0xfffffffd
	.align		4
        /*0020*/ 	.word	0x00000000
	.align		4
        /*0024*/ 	.word	0xfffffffc


//--------------------- .nv.constant4             --------------------------
	.section	.nv.constant4,"a",@progbits
	.align	8
	.align		8
.nv.constant4:
        /*0000*/ 	.dword	__assertfail
	.align		8
        /*0008*/ 	.dword	__unnamed_1
	.align		8
        /*0010*/ 	.dword	__unnamed_2
	.align		8
        /*0018*/ 	.dword	_ZN40_INTERNAL_01add64c_4_k_cu_f965be42_430424cuda3std3__45__cpo5beginE
	.align		8
        /*0020*/ 	.dword	_ZN40_INTERNAL_01add64c_4_k_cu_f965be42_430424cuda3std3__45__cpo3endE
	.align		8
        /*0028*/ 	.dword	_ZN40_INTERNAL_01add64c_4_k_cu_f965be42_430424cuda3std3__45__cpo6cbeginE
	.align		8
        /*0030*/ 	.dword	_ZN40_INTERNAL_01add64c_4_k_cu_f965be42_430424cuda3std3__45__cpo4cendE
	.align		8
        /*0038*/ 	.dword	_ZN40_INTERNAL_01add64c_4_k_cu_f965be42_430424cuda3std3__442_GLOBAL__N__01add64c_4_k_cu_f965be42_430426ignoreE
	.align		8
        /*0040*/ 	.dword	_ZN40_INTERNAL_01add64c_4_k_cu_f965be42_430424cuda3std3__419piecewise_constructE
	.align		8
        /*0048*/ 	.dword	_ZN40_INTERNAL_01add64c_4_k_cu_f965be42_430424cuda3std3__48in_placeE
	.align		8
        /*0050*/ 	.dword	_ZN40_INTERNAL_01add64c_4_k_cu_f965be42_430424cuda3std6ranges3__45__cpo4swapE
	.align		8
        /*0058*/ 	.dword	_ZN40_INTERNAL_01add64c_4_k_cu_f965be42_430424cuda3std6ranges3__45__cpo9iter_moveE
	.align		8
        /*0060*/ 	.dword	_ZN40_INTERNAL_01add64c_4_k_cu_f965be42_430424cute7productE
	.align		8
        /*0068*/ 	.dword	_ZN40_INTERNAL_01add64c_4_k_cu_f965be42_430424cute1_E
	.align		8
        /*0070*/ 	.dword	$str$25
	.align		8
        /*0078*/ 	.dword	$str$26
	.align		8
        /*0080*/ 	.dword	$str$27
	.align		8
        /*0088*/ 	.dword	$str$28


//--------------------- .text._ZN7cutlass13device_kernelINS_4gemm6kernel13GemmUniversalIN4cute5tupleIJiiiiEEENS1_10collective13CollectiveMmaINS1_35MainloopSm100TmaUmmaWarpSpecializedILi6ELi2ELi4ENS5_IJNS4_1CILi8EEENSA_ILi1EEESC_EEEEENS5_IJNSA_ILi128EEESF_NSA_ILi64EEEEEENS_6half_tENS5_IJSC_llEEESI_SJ_NS4_8TiledMMAINS4_8MMA_AtomIJNS4_26SM100_MMA_F16BF16_2x1SM_SSISI_SI_fLi128ELi128ELNS4_4UMMA5MajorE1ELSO_1ELNSN_7ScaleInE0ELSP_0EEEEEENS4_6LayoutINS5_IJSC_SC_SC_EEENS5_IJNSA_ILi0EEESU_SU_EEEEENS5_IJNS4_10UnderscoreESX_SX_EEEEENS4_18SM100_TMA_2SM_LOADENS4_14ComposedLayoutINS4_7SwizzleILi3ELi4ELi3EEENS4_18smem_ptr_flag_bitsILi16EEENSS_INS5_IJSG_SB_EEENS5_IJSC_SG_EEEEEEEvNS4_8identityENS4_28SM100_TMA_2SM_LOAD_MULTICASTES19_vS1A_EENS_8epilogue10collective18CollectiveEpilogueINS1D_23Sm100TmaWarpSpecializedILi4ELi2ELi16ELb1ELb0EEEJNS5_IJSG_SF_SG_EEENS5_IJNSS_ISG_SC_EENSS_INS5_IJNSA_ILi16EEENSA_ILi2EEEEEES17_EEEEESI_NS5_IJlSC_lEEESI_S1P_NS1D_6fusion15FusionCallbacksIS1H_NS1Q_17LinearCombinationISI_fSI_fLNS_15FloatRoundStyleE2EEES1I_S1O_JEEENS4_5SM1004TMEM4LOAD26SM100_TMEM_LOAD_32dp32b16xENS4_13SM90_TMA_LOADENS11_INS12_ILi1ELi4ELi3EEES15_NSS_INS5_IJSB_S1K_EEENS5_IJS1K_SC_EEEEEEENS4_39AutoVectorizingCopyWithAssumedAlignmentILi128EEENS4_14SM90_TMA_STOREES25_S27_S27_EEEvvEEEEvNT_6ParamsE --------------------------
	.section	.text._ZN7cutlass13device_kernelINS_4gemm6kernel13GemmUniversalIN4cute5tupleIJiiiiEEENS1_10collective13CollectiveMmaINS1_35MainloopSm100TmaUmmaWarpSpecializedILi6ELi2ELi4ENS5_IJNS4_1CILi8EEENSA_ILi1EEESC_EEEEENS5_IJNSA_ILi128EEESF_NSA_ILi64EEEEEENS_6half_tENS5_IJSC_llEEESI_SJ_NS4_8TiledMMAINS4_8MMA_AtomIJNS4_26SM100_MMA_F16BF16_2x1SM_SSISI_SI_fLi128ELi128ELNS4_4UMMA5MajorE1ELSO_1ELNSN_7ScaleInE0ELSP_0EEEEEENS4_6LayoutINS5_IJSC_SC_SC_EEENS5_IJNSA_ILi0EEESU_SU_EEEEENS5_IJNS4_10UnderscoreESX_SX_EEEEENS4_18SM100_TMA_2SM_LOADENS4_14ComposedLayoutINS4_7SwizzleILi3ELi4ELi3EEENS4_18smem_ptr_flag_bitsILi16EEENSS_INS5_IJSG_SB_EEENS5_IJSC_SG_EEEEEEEvNS4_8identityENS4_28SM100_TMA_2SM_LOAD_MULTICASTES19_vS1A_EENS_8epilogue10collective18CollectiveEpilogueINS1D_23Sm100TmaWarpSpecializedILi4ELi2ELi16ELb1ELb0EEEJNS5_IJSG_SF_SG_EEENS5_IJNSS_ISG_SC_EENSS_INS5_IJNSA_ILi16EEENSA_ILi2EEEEEES17_EEEEESI_NS5_IJlSC_lEEESI_S1P_NS1D_6fusion15FusionCallbacksIS1H_NS1Q_17LinearCombinationISI_fSI_fLNS_15FloatRoundStyleE2EEES1I_S1O_JEEENS4_5SM1004TMEM4LOAD26SM100_TMEM_LOAD_32dp32b16xENS4_13SM90_TMA_LOADENS11_INS12_ILi1ELi4ELi3EEES15_NSS_INS5_IJSB_S1K_EEENS5_IJS1K_SC_EEEEEEENS4_39AutoVectorizingCopyWithAssumedAlignmentILi128EEENS4_14SM90_TMA_STOREES25_S27_S27_EEEvvEEEEvNT_6ParamsE,"ax",@progbits
	.align	128
.text._ZN7cutlass13device_kernelINS_4gemm6kernel13GemmUniversalIN4cute5tupleIJiiiiEEENS1_10collective13CollectiveMmaINS1_35MainloopSm100TmaUmmaWarpSpecializedILi6ELi2ELi4ENS5_IJNS4_1CILi8EEENSA_ILi1EEESC_EEEEENS5_IJNSA_ILi128EEESF_NSA_ILi64EEEEEENS_6half_tENS5_IJSC_llEEESI_SJ_NS4_8TiledMMAINS4_8MMA_AtomIJNS4_26SM100_MMA_F16BF16_2x1SM_SSISI_SI_fLi128ELi128ELNS4_4UMMA5MajorE1ELSO_1ELNSN_7ScaleInE0ELSP_0EEEEEENS4_6LayoutINS5_IJSC_SC_SC_EEENS5_IJNSA_ILi0EEESU_SU_EEEEENS5_IJNS4_10UnderscoreESX_SX_EEEEENS4_18SM100_TMA_2SM_LOADENS4_14ComposedLayoutINS4_7SwizzleILi3ELi4ELi3EEENS4_18smem_ptr_flag_bitsILi16EEENSS_INS5_IJSG_SB_EEENS5_IJSC_SG_EEEEEEEvNS4_8identityENS4_28SM100_TMA_2SM_LOAD_MULTICASTES19_vS1A_EENS_8epilogue10collective18CollectiveEpilogueINS1D_23Sm100TmaWarpSpecializedILi4ELi2ELi16ELb1ELb0EEEJNS5_IJSG_SF_SG_EEENS5_IJNSS_ISG_SC_EENSS_INS5_IJNSA_ILi16EEENSA_ILi2EEEEEES17_EEEEESI_NS5_IJlSC_lEEESI_S1P_NS1D_6fusion15FusionCallbacksIS1H_NS1Q_17LinearCombinationISI_fSI_fLNS_15FloatRoundStyleE2EEES1I_S1O_JEEENS4_5SM1004TMEM4LOAD26SM100_TMEM_LOAD_32dp32b16xENS4_13SM90_TMA_LOADENS11_INS12_ILi1ELi4ELi3EEES15_NSS_INS5_IJSB_S1K_EEENS5_IJS1K_SC_EEEEEEENS4_39AutoVectorizingCopyWithAssumedAlignmentILi128EEENS4_14SM90_TMA_STOREES25_S27_S27_EEEvvEEEEvNT_6ParamsE:
        .type           _ZN7cutlass13device_kernelINS_4gemm6kernel13GemmUniversalIN4cute5tupleIJiiiiEEENS1_10collective13CollectiveMmaINS1_35MainloopSm100TmaUmmaWarpSpecializedILi6ELi2ELi4ENS5_IJNS4_1CILi8EEENSA_ILi1EEESC_EEEEENS5_IJNSA_ILi128EEESF_NSA_ILi64EEEEEENS_6half_tENS5_IJSC_llEEESI_SJ_NS4_8TiledMMAINS4_8MMA_AtomIJNS4_26SM100_MMA_F16BF16_2x1SM_SSISI_SI_fLi128ELi128ELNS4_4UMMA5MajorE1ELSO_1ELNSN_7ScaleInE0ELSP_0EEEEEENS4_6LayoutINS5_IJSC_SC_SC_EEENS5_IJNSA_ILi0EEESU_SU_EEEEENS5_IJNS4_10UnderscoreESX_SX_EEEEENS4_18SM100_TMA_2SM_LOADENS4_14ComposedLayoutINS4_7SwizzleILi3ELi4ELi3EEENS4_18smem_ptr_flag_bitsILi16EEENSS_INS5_IJSG_SB_EEENS5_IJSC_SG_EEEEEEEvNS4_8identityENS4_28SM100_TMA_2SM_LOAD_MULTICASTES19_vS1A_EENS_8epilogue10collective18CollectiveEpilogueINS1D_23Sm100TmaWarpSpecializedILi4ELi2ELi16ELb1ELb0EEEJNS5_IJSG_SF_SG_EEENS5_IJNSS_ISG_SC_EENSS_INS5_IJNSA_ILi16EEENSA_ILi2EEEEEES17_EEEEESI_NS5_IJlSC_lEEESI_S1P_NS1D_6fusion15FusionCallbacksIS1H_NS1Q_17LinearCombinationISI_fSI_fLNS_15FloatRoundStyleE2EEES1I_S1O_JEEENS4_5SM1004TMEM4LOAD26SM100_TMEM_LOAD_32dp32b16xENS4_13SM90_TMA_LOADENS11_INS12_ILi1ELi4ELi3EEES15_NSS_INS5_IJSB_S1K_EEENS5_IJS1K_SC_EEEEEEENS4_39AutoVectorizingCopyWithAssumedAlignmentILi128EEENS4_14SM90_TMA_STOREES25_S27_S27_EEEvvEEEEvNT_6ParamsE,@function
        .size           _ZN7cutlass13device_kernelINS_4gemm6kernel13GemmUniversalIN4cute5tupleIJiiiiEEENS1_10collective13CollectiveMmaINS1_35MainloopSm100TmaUmmaWarpSpecializedILi6ELi2ELi4ENS5_IJNS4_1CILi8EEENSA_ILi1EEESC_EEEEENS5_IJNSA_ILi128EEESF_NSA_ILi64EEEEEENS_6half_tENS5_IJSC_llEEESI_SJ_NS4_8TiledMMAINS4_8MMA_AtomIJNS4_26SM100_MMA_F16BF16_2x1SM_SSISI_SI_fLi128ELi128ELNS4_4UMMA5MajorE1ELSO_1ELNSN_7ScaleInE0ELSP_0EEEEEENS4_6LayoutINS5_IJSC_SC_SC_EEENS5_IJNSA_ILi0EEESU_SU_EEEEENS5_IJNS4_10UnderscoreESX_SX_EEEEENS4_18SM100_TMA_2SM_LOADENS4_14ComposedLayoutINS4_7SwizzleILi3ELi4ELi3EEENS4_18smem_ptr_flag_bitsILi16EEENSS_INS5_IJSG_SB_EEENS5_IJSC_SG_EEEEEEEvNS4_8identityENS4_28SM100_TMA_2SM_LOAD_MULTICASTES19_vS1A_EENS_8epilogue10collective18CollectiveEpilogueINS1D_23Sm100TmaWarpSpecializedILi4ELi2ELi16ELb1ELb0EEEJNS5_IJSG_SF_SG_EEENS5_IJNSS_ISG_SC_EENSS_INS5_IJNSA_ILi16EEENSA_ILi2EEEEEES17_EEEEESI_NS5_IJlSC_lEEESI_S1P_NS1D_6fusion15FusionCallbacksIS1H_NS1Q_17LinearCombinationISI_fSI_fLNS_15FloatRoundStyleE2EEES1I_S1O_JEEENS4_5SM1004TMEM4LOAD26SM100_TMEM_LOAD_32dp32b16xENS4_13SM90_TMA_LOADENS11_INS12_ILi1ELi4ELi3EEES15_NSS_INS5_IJSB_S1K_EEENS5_IJS1K_SC_EEEEEEENS4_39AutoVectorizingCopyWithAssumedAlignmentILi128EEENS4_14SM90_TMA_STOREES25_S27_S27_EEEvvEEEEvNT_6ParamsE,(.L_x_203 - _ZN7cutlass13device_kernelINS_4gemm6kernel13GemmUniversalIN4cute5tupleIJiiiiEEENS1_10collective13CollectiveMmaINS1_35MainloopSm100TmaUmmaWarpSpecializedILi6ELi2ELi4ENS5_IJNS4_1CILi8EEENSA_ILi1EEESC_EEEEENS5_IJNSA_ILi128EEESF_NSA_ILi64EEEEEENS_6half_tENS5_IJSC_llEEESI_SJ_NS4_8TiledMMAINS4_8MMA_AtomIJNS4_26SM100_MMA_F16BF16_2x1SM_SSISI_SI_fLi128ELi128ELNS4_4UMMA5MajorE1ELSO_1ELNSN_7ScaleInE0ELSP_0EEEEEENS4_6LayoutINS5_IJSC_SC_SC_EEENS5_IJNSA_ILi0EEESU_SU_EEEEENS5_IJNS4_10UnderscoreESX_SX_EEEEENS4_18SM100_TMA_2SM_LOADENS4_14ComposedLayoutINS4_7SwizzleILi3ELi4ELi3EEENS4_18smem_ptr_flag_bitsILi16EEENSS_INS5_IJSG_SB_EEENS5_IJSC_SG_EEEEEEEvNS4_8identityENS4_28SM100_TMA_2SM_LOAD_MULTICASTES19_vS1A_EENS_8epilogue10collective18CollectiveEpilogueINS1D_23Sm100TmaWarpSpecializedILi4ELi2ELi16ELb1ELb0EEEJNS5_IJSG_SF_SG_EEENS5_IJNSS_ISG_SC_EENSS_INS5_IJNSA_ILi16EEENSA_ILi2EEEEEES17_EEEEESI_NS5_IJlSC_lEEESI_S1P_NS1D_6fusion15FusionCallbacksIS1H_NS1Q_17LinearCombinationISI_fSI_fLNS_15FloatRoundStyleE2EEES1I_S1O_JEEENS4_5SM1004TMEM4LOAD26SM100_TMEM_LOAD_32dp32b16xENS4_13SM90_TMA_LOADENS11_INS12_ILi1ELi4ELi3EEES15_NSS_INS5_IJSB_S1K_EEENS5_IJS1K_SC_EEEEEEENS4_39AutoVectorizingCopyWithAssumedAlignmentILi128EEENS4_14SM90_TMA_STOREES25_S27_S27_EEEvvEEEEvNT_6ParamsE)
        .other          _ZN7cutlass13device_kernelINS_4gemm6kernel13GemmUniversalIN4cute5tupleIJiiiiEEENS1_10collective13CollectiveMmaINS1_35MainloopSm100TmaUmmaWarpSpecializedILi6ELi2ELi4ENS5_IJNS4_1CILi8EEENSA_ILi1EEESC_EEEEENS5_IJNSA_ILi128EEESF_NSA_ILi64EEEEEENS_6half_tENS5_IJSC_llEEESI_SJ_NS4_8TiledMMAINS4_8MMA_AtomIJNS4_26SM100_MMA_F16BF16_2x1SM_SSISI_SI_fLi128ELi128ELNS4_4UMMA5MajorE1ELSO_1ELNSN_7ScaleInE0ELSP_0EEEEEENS4_6LayoutINS5_IJSC_SC_SC_EEENS5_IJNSA_ILi0EEESU_SU_EEEEENS5_IJNS4_10UnderscoreESX_SX_EEEEENS4_18SM100_TMA_2SM_LOADENS4_14ComposedLayoutINS4_7SwizzleILi3ELi4ELi3EEENS4_18smem_ptr_flag_bitsILi16EEENSS_INS5_IJSG_SB_EEENS5_IJSC_SG_EEEEEEEvNS4_8identityENS4_28SM100_TMA_2SM_LOAD_MULTICASTES19_vS1A_EENS_8epilogue10collective18CollectiveEpilogueINS1D_23Sm100TmaWarpSpecializedILi4ELi2ELi16ELb1ELb0EEEJNS5_IJSG_SF_SG_EEENS5_IJNSS_ISG_SC_EENSS_INS5_IJNSA_ILi16EEENSA_ILi2EEEEEES17_EEEEESI_NS5_IJlSC_lEEESI_S1P_NS1D_6fusion15FusionCallbacksIS1H_NS1Q_17LinearCombinationISI_fSI_fLNS_15FloatRoundStyleE2EEES1I_S1O_JEEENS4_5SM1004TMEM4LOAD26SM100_TMEM_LOAD_32dp32b16xENS4_13SM90_TMA_LOADENS11_INS12_ILi1ELi4ELi3EEES15_NSS_INS5_IJSB_S1K_EEENS5_IJS1K_SC_EEEEEEENS4_39AutoVectorizingCopyWithAssumedAlignmentILi128EEENS4_14SM90_TMA_STOREES25_S27_S27_EEEvvEEEEvNT_6ParamsE,@"STO_CUDA_ENTRY STV_DEFAULT"
_ZN7cutlass13device_kernelINS_4gemm6kernel13GemmUniversalIN4cute5tupleIJiiiiEEENS1_10collective13CollectiveMmaINS1_35MainloopSm100TmaUmmaWarpSpecializedILi6ELi2ELi4ENS5_IJNS4_1CILi8EEENSA_ILi1EEESC_EEEEENS5_IJNSA_ILi128EEESF_NSA_ILi64EEEEEENS_6half_tENS5_IJSC_llEEESI_SJ_NS4_8TiledMMAINS4_8MMA_AtomIJNS4_26SM100_MMA_F16BF16_2x1SM_SSISI_SI_fLi128ELi128ELNS4_4UMMA5MajorE1ELSO_1ELNSN_7ScaleInE0ELSP_0EEEEEENS4_6LayoutINS5_IJSC_SC_SC_EEENS5_IJNSA_ILi0EEESU_SU_EEEEENS5_IJNS4_10UnderscoreESX_SX_EEEEENS4_18SM100_TMA_2SM_LOADENS4_14ComposedLayoutINS4_7SwizzleILi3ELi4ELi3EEENS4_18smem_ptr_flag_bitsILi16EEENSS_INS5_IJSG_SB_EEENS5_IJSC_SG_EEEEEEEvNS4_8identityENS4_28SM100_TMA_2SM_LOAD_MULTICASTES19_vS1A_EENS_8epilogue10collective18CollectiveEpilogueINS1D_23Sm100TmaWarpSpecializedILi4ELi2ELi16ELb1ELb0EEEJNS5_IJSG_SF_SG_EEENS5_IJNSS_ISG_SC_EENSS_INS5_IJNSA_ILi16EEENSA_ILi2EEEEEES17_EEEEESI_NS5_IJlSC_lEEESI_S1P_NS1D_6fusion15FusionCallbacksIS1H_NS1Q_17LinearCombinationISI_fSI_fLNS_15FloatRoundStyleE2EEES1I_S1O_JEEENS4_5SM1004TMEM4LOAD26SM100_TMEM_LOAD_32dp32b16xENS4_13SM90_TMA_LOADENS11_INS12_ILi1ELi4ELi3EEES15_NSS_INS5_IJSB_S1K_EEENS5_IJS1K_SC_EEEEEEENS4_39AutoVectorizingCopyWithAssumedAlignmentILi128EEENS4_14SM90_TMA_STOREES25_S27_S27_EEEvvEEEEvNT_6ParamsE:
[----:B------:R-:W1:Y:S01]  /*0000*/  LDC R1, c[0x0][0x37c] ;  /* 0x0000df00ff017b82 */ /* 0x000e620000000800 */
[----:B------:R-:W2:Y:S01]  /*0010*/  S2R R72, SR_TID.X ;  /* 0x0000000000487919 */ /* 0x000ea20000002100 */
[----:B------:R-:W3:Y:S06]  /*0020*/  LDCU.64 UR4, c[0x0][0x890] ;  /* 0x00011200ff0477ac */ /* 0x000eec0008000a00 */
[----:B------:R-:W4:Y:S01]  /*0030*/  S2UR UR37, SR_CgaCtaId ;  /* 0x00000000002579c3 */ /* 0x000f220000008800 */
[----:B------:R-:W-:Y:S02]  /*0040*/  PRMT R59, RZ, 0x7610, R59 ;  /* 0x00007610ff3b7816 */ /* 0x000fe4000000003b */
[----:B------:R-:W-:Y:S01]  /*0050*/  ELECT P1, URZ, PT ;  /* 0x0000000000ff782f */ /* 0x000fe20003820000 */
[----:B------:R-:W1:Y:S01]  /*0060*/  LDCU.64 UR46, c[0x0][0x358] ;  /* 0x00006b00ff2e77ac */ /* 0x000e620008000a00 */
[----:B---3--:R-:W-:-:S04]  /*0070*/  UISETP.NE.U32.AND UP0, UPT, UR4, URZ, UPT ;  /* 0x000000ff0400728c */ /* 0x008fc8000bf05070 */
[----:B------:R-:W-:Y:S02]  /*0080*/  UISETP.NE.AND.EX UP0, UPT, UR5, URZ, UPT, UP0 ;  /* 0x000000ff0500728c */ /* 0x000fe4000bf05300 */
[----:B----4-:R-:W-:Y:S02]  /*0090*/  ULOP3.LUT UR9, UR37, 0x1, URZ, 0xc0, !UPT ;  /* 0x0000000125097892 */ /* 0x010fe4000f8ec0ff */
[----:B------:R-:W-:Y:S01]  /*00a0*/  ULOP3.LUT UR8, UR37, 0x1, URZ, 0x3c, !UPT ;  /* 0x0000000125087892 */ /* 0x000fe2000f8e3cff */
[----:B--2---:R-:W-:-:S05]  /*00b0*/  SHF.R.U32.HI R66, RZ, 0x5, R72 ;  /* 0x00000005ff427819 */ /* 0x004fca0000011648 */
[----:B------:R-:W2:Y:S02]  /*00c0*/  SHFL.IDX PT, R0, R66, RZ, 0x1f ;  /* 0x00001fff42007589 */ /* 0x000ea400000e0000 */
[----:B--2---:R-:W-:Y:S01]  /*00d0*/  R2UR UR10, R0 ;  /* 0x00000000000a72ca */ /* 0x004fe200000e0000 */
[----:B-1----:R-:W-:-:S14]  /*00e0*/  BRA.U UP0, `(.L_x_0) ;  /* 0x00000001002c7547 */ /* 0x002fdc000b800000 */
[----:B------:R-:W1:Y:S02]  /*00f0*/  LDCU.64 UR6, c[0x0][0x888] ;  /* 0x00011100ff0677ac */ /* 0x000e640008000a00 */
[----:B-1----:R-:W-:-:S04]  /*0100*/  UISETP.NE.U32.AND UP0, UPT, UR6, URZ, UPT ;  /* 0x000000ff0600728c */ /* 0x002fc8000bf05070 */
[----:B------:R-:W-:-:S09]  /*0110*/  UISETP.NE.AND.EX UP0, UPT, UR7, URZ, UPT, UP0 ;  /* 0x000000ff0700728c */ /* 0x000fd2000bf05300 */
[----:B------:R-:W-:Y:S05]  /*0120*/  BRA.U !UP0, `(.L_x_1) ;  /* 0x0000000108107547 */ /* 0x000fea000b800000 */
[----:B------:R-:W1:Y:S02]  /*0130*/  LDC.64 R2, c[0x0][0x888] ;  /* 0x00022200ff027b82 */ /* 0x000e640000000a00 */
[----:B-1----:R1:W5:Y:S01]  /*0140*/  LDG.E R35, desc[UR46][R2.64] ;  /* 0x0000002e02237981 */ /* 0x002362000c1e1900 */
[----:B------:R-:W-:Y:S01]  /*0150*/  HFMA2 R59, -RZ, RZ, 0, 5.9604644775390625e-08 ;  /* 0x00000001ff3b7431 */ /* 0x000fe200000001ff */
[----:B------:R-:W-:Y:S05]  /*0160*/  BRA `(.L_x_0) ;  /* 0x00000000000c7947 */ /* 0x000fea0003800000 */
.L_x_1:
[----:B------:R-:W1:Y:S01]  /*0170*/  LDCU UR6, c[0x0][0x880] ;  /* 0x00011000ff0677ac */ /* 0x000e620008000800 */
[----:B------:R-:W-:Y:S01]  /*0180*/  HFMA2 R59, -RZ, RZ, 0, 5.9604644775390625e-08 ;  /* 0x00000001ff3b7431 */ /* 0x000fe200000001ff */
[----:B-1----:R-:W-:-:S07]  /*0190*/  MOV R35, UR6 ;  /* 0x0000000600237c02 */ /* 0x002fce0008000f00 */
.L_x_0:
[----:B------:R-:W2:Y:S02]  /*01a0*/  LDCU.64 UR6, c[0x0][0x8b0] ;  /* 0x00011600ff0677ac */ /* 0x000ea40008000a00 */
[----:B--2---:R-:W-:-:S04]  /*01b0*/  UISETP.NE.U32.AND UP0, UPT, UR6, URZ, UPT ;  /* 0x000000ff0600728c */ /* 0x004fc8000bf05070 */
[----:B------:R-:W-:-:S09]  /*01c0*/  UISETP.NE.AND.EX UP0, UPT, UR7, URZ, UPT, UP0 ;  /* 0x000000ff0700728c */ /* 0x000fd2000bf05300 */
[----:B------:R-:W-:Y:S05]  /*01d0*/  BRA.U UP0, `(.L_x_2) ;  /* 0x0000000100247547 */ /* 0x000fea000b800000 */
[----:B------:R-:W2:Y:S02]  /*01e0*/  LDCU.64 UR6, c[0x0][0x8a8] ;  /* 0x00011500ff0677ac */ /* 0x000ea40008000a00 */
[----:B--2---:R-:W-:-:S04]  /*01f0*/  UISETP.NE.U32.AND UP0, UPT, UR6, URZ, UPT ;  /* 0x000000ff0600728c */ /* 0x004fc8000bf05070 */
[----:B------:R-:W-:-:S09]  /*0200*/  UISETP.NE.AND.EX UP0, UPT, UR7, URZ, UPT, UP0 ;  /* 0x000000ff0700728c */ /* 0x000fd2000bf05300 */
[----:B------:R-:W-:Y:S05]  /*0210*/  BRA.U !UP0, `(.L_x_3) ;  /* 0x00000001080c7547 */ /* 0x000fea000b800000 */
[----:B------:R-:W2:Y:S02]  /*0220*/  LDC.64 R32, c[0x0][0x8a8] ;  /* 0x00022a00ff207b82 */ /* 0x000ea40000000a00 */
[----:B--2---:R2:W5:Y:S01]  /*0230*/  LDG.E R32, desc[UR46][R32.64] ;  /* 0x0000002e20207981 */ /* 0x004562000c1e1900 */
[----:B------:R-:W-:Y:S05]  /*0240*/  BRA `(.L_x_2) ;  /* 0x0000000000087947 */ /* 0x000fea0003800000 */
.L_x_3:
[----:B------:R-:W2:Y:S02]  /*0250*/  LDCU UR6, c[0x0][0x8a0] ;  /* 0x00011400ff0677ac */ /* 0x000ea40008000800 */
[----:B--2---:R-:W-:Y:S02]  /*0260*/  MOV R32, UR6 ;  /* 0x0000000600207c02 */ /* 0x004fe40008000f00 */
.L_x_2:
[----:B------:R-:W-:Y:S01]  /*0270*/  IMAD.U32 R0, RZ, RZ, UR10 ;  /* 0x0000000aff007e24 */ /* 0x000fe2000f8e00ff */
[----:B------:R-:W-:Y:S04]  /*0280*/  BSSY.RECONVERGENT B0, `(.L_x_4) ;  /* 0x000000c000007945 */ /* 0x000fe80003800200 */
[C---:B------:R-:W-:Y:S02]  /*0290*/  ISETP.NE.OR P2, PT, R0.reuse, 0x1, !P1 ;  /* 0x000000010000780c */ /* 0x040fe40004f45670 */
[----:B------:R-:W-:-:S11]  /*02a0*/  ISETP.NE.OR P0, PT, R0, 0x3, !P1 ;  /* 0x000000030000780c */ /* 0x000fd60004f05670 */
[----:B------:R-:W-:Y:S05]  /*02b0*/  @P2 BRA `(.L_x_5) ;  /* 0x0000000000202947 */ /* 0x000fea0003800000 */
[----:B------:R-:W3:Y:S02]  /*02c0*/  LDCU.64 UR6, c[0x0][0x348] ;  /* 0x00006900ff0677ac */ /* 0x000ee40008000a00 */
[----:B---3--:R-:W-:Y:S02]  /*02d0*/  UIADD3 UR12, UP1, UPT, UR6, 0x80, URZ ;  /* 0x00000080060c7890 */ /* 0x008fe4000ff3e0ff */
[----:B------:R-:W-:Y:S02]  /*02e0*/  UIADD3 UR6, UP0, UPT, UR6, 0x180, URZ ;  /* 0x0000018006067890 */ /* 0x000fe4000ff1e0ff */
[----:B------:R-:W-:Y:S02]  /*02f0*/  UIADD3.X UR13, UPT, UPT, URZ, UR7, URZ, UP1, !UPT ;  /* 0x00000007ff0d7290 */ /* 0x000fe40008ffe4ff */
[----:B------:R-:W-:-:S07]  /*0300*/  UIADD3.X UR7, UPT, UPT, URZ, UR7, URZ, UP0, !UPT ;  /* 0x00000007ff077290 */ /* 0x000fce00087fe4ff */
[----:B------:R3:W-:Y:S02]  /*0310*/  UTMACCTL.PF [UR12] ;  /* 0x000000000c0079b9 */ /* 0x0007e40008040000 */
[----:B------:R3:W-:Y:S02]  /*0320*/  UTMACCTL.PF [UR6] ;  /* 0x00000000060079b9 */ /* 0x0007e40008040000 */
[----:B---3--:R-:W-:Y:S01]  /*0330*/  NOP ;  /* 0x0000000000007918 */ /* 0x008fe20000000000 */
.L_x_5:
[----:B------:R-:W-:Y:S05]  /*0340*/  BSYNC.RECONVERGENT B0 ;  /* 0x0000000000007941 */ /* 0x000fea0003800200 */
.L_x_4:
[----:B------:R-:W-:Y:S04]  /*0350*/  BSSY.RECONVERGENT B0, `(.L_x_6) ;  /* 0x000000a000007945 */ /* 0x000fe80003800200 */
        /* <DEDUP_REMOVED lines=9> */
.L_x_7:
[----:B------:R-:W-:Y:S05]  /*03f0*/  BSYNC.RECONVERGENT B0 ;  /* 0x0000000000007941 */ /* 0x000fea0003800200 */
.L_x_6:
[----:B------:R-:W3:Y:S01]  /*0400*/  LDCU.64 UR6, c[0x0][0x888] ;  /* 0x00011100ff0677ac */ /* 0x000ee20008000a00 */
[----:B------:R-:W-:Y:S02]  /*0410*/  UISETP.EQ.U32.AND UP0, UPT, UR4, URZ, UPT ;  /* 0x000000ff0400728c */ /* 0x000fe4000bf02070 */
[----:B------:R-:W-:Y:S02]  /*0420*/  UPLOP3.LUT UP5, UPT, UPT, UPT, UPT, 0x80, 0x8 ;  /* 0x000000000008789c */ /* 0x000fe40003faf070 */
[----:B---3--:R-:W-:-:S04]  /*0430*/  UISETP.NE.U32.AND UP1, UPT, UR6, URZ, UPT ;  /* 0x000000ff0600728c */ /* 0x008fc8000bf25070 */
[----:B------:R-:W-:-:S04]  /*0440*/  UISETP.NE.AND.EX UP1, UPT, UR7, URZ, UPT, UP1 ;  /* 0x000000ff0700728c */ /* 0x000fc8000bf25310 */
[----:B------:R-:W-:-:S04]  /*0450*/  UISETP.EQ.OR.EX UP2, UPT, UR5, URZ, !UP1, UP0 ;  /* 0x000000ff0500728c */ /* 0x000fc8000cf42700 */
[----:B------:R-:W-:-:S05]  /*0460*/  UP2UR UR50, UPR, URZ, 0x4 ;  /* 0x00000004ff327883 */ /* 0x000fca0008000000 */
[----:B------:R-:W-:Y:S07]  /*0470*/  BRA.U !UP2, `(.L_x_8) ;  /* 0x000000010a207547 */ /* 0x000fee000b800000 */
[----:B------:R-:W-:Y:S01]  /*0480*/  UISETP.NE.U32.AND UP2, UPT, UR4, URZ, UPT ;  /* 0x000000ff0400728c */ /* 0x000fe2000bf45070 */
[----:B-----5:R-:W-:Y:S01]  /*0490*/  FSETP.NEU.AND P0, PT, R35, RZ, PT ;  /* 0x000000ff2300720b */ /* 0x020fe20003f0d000 */
[----:B------:R-:W-:Y:S02]  /*04a0*/  USEL UR4, URZ, 0xffffffff, UP1 ;  /* 0xffffffffff047887 */ /* 0x000fe40008800000 */
[----:B------:R-:W-:-:S10]  /*04b0*/  UISETP.NE.AND.EX UP2, UPT, UR5, URZ, UPT, UP2 ;  /* 0x000000ff0500728c */ /* 0x000fd4000bf45320 */
[----:B------:R-:W-:Y:S01]  /*04c0*/  VOTEU.ANY UP0, P0 ;  /* 0x0000000000ff7886 */ /* 0x000fe20000000100 */
[----:B------:R-:W-:-:S04]  /*04d0*/  @!UP2 USEL UR4, URZ, 0xffffffff, UP0 ;  /* 0xffffffffff04a887 */ /* 0x000fc80008000000 */
[----:B------:R-:W-:-:S04]  /*04e0*/  ULOP3.LUT UR4, UR4, 0x1, URZ, 0xc0, !UPT ;  /* 0x0000000104047892 */ /* 0x000fc8000f8ec0ff */
[----:B------:R-:W-:-:S11]  /*04f0*/  UISETP.NE.U32.AND UP5, UPT, UR4, 0x1, UPT ;  /* 0x000000010400788c */ /* 0x000fd6000bfa5070 */
.L_x_8:
[----:B------:R-:W3:Y:S01]  /*0500*/  SHFL.IDX PT, R0, R66, RZ, 0x1f ;  /* 0x00001fff42007589 */ /* 0x000ee200000e0000 */
[----:B------:R-:W-:-:S04]  /*0510*/  UISETP.NE.AND UP0, UPT, UR10, 0x2, UPT ;  /* 0x000000020a00788c */ /* 0x000fc8000bf05270 */
[----:B------:R-:W-:Y:S02]  /*0520*/  UISETP.EQ.AND UP2, UPT, UR9, URZ, !UP0 ;  /* 0x000000ff0900728c */ /* 0x000fe4000c742270 */
[----:B------:R-:W-:-:S04]  /*0530*/  USEL UR6, URZ, 0x1, UP0 ;  /* 0x00000001ff067887 */ /* 0x000fc80008000000 */
[----:B------:R-:W-:Y:S02]  /*0540*/  PLOP3.LUT P5, PT, P1, PT, UP2, 0x80, 0x8 ;  /* 0x000000000008781c */ /* 0x000fe40000faf028 */
[----:B---3--:R-:W-:-:S13]  /*0550*/  ISETP.NE.AND P0, PT, R0, RZ, PT ;  /* 0x000000ff0000720c */ /* 0x008fda0003f05270 */
[----:B------:R-:W-:Y:S05]  /*0560*/  @P0 BRA `(.L_x_9) ;  /* 0x0000000000640947 */ /* 0x000fea0003800000 */
[----:B------:R-:W-:Y:S01]  /*0570*/  UMOV UR7, 0x400 ;  /* 0x0000040000077882 */ /* 0x000fe20000000000 */
[----:B------:R-:W-:Y:S01]  /*0580*/  UMOV UR5, 0x1 ;  /* 0x0000000100057882 */ /* 0x000fe20000000000 */
[----:B------:R-:W-:Y:S01]  /*0590*/  UMOV UR4, 0x4 ;  /* 0x0000000400047882 */ /* 0x000fe20000000000 */
[----:B------:R-:W-:Y:S02]  /*05a0*/  ULEA UR7, UR37, UR7, 0x18 ;  /* 0x0000000725077291 */ /* 0x000fe4000f8ec0ff */
[----:B------:R-:W-:-:S04]  /*05b0*/  UIADD3 UR12, UPT, UPT, -UR5, 0x100000, URZ ;  /* 0x00100000050c7890 */ /* 0x000fc8000fffe1ff */
[----:B------:R-:W-:Y:S02]  /*05c0*/  USHF.L.U32 UR13, UR12, 0xb, URZ ;  /* 0x0000000b0c0d7899 */ /* 0x000fe400080006ff */
[----:B------:R-:W-:Y:S02]  /*05d0*/  USHF.L.U32 UR12, UR12, 0x1, URZ ;  /* 0x000000010c0c7899 */ /* 0x000fe400080006ff */
[----:B------:R-:W-:-:S04]  /*05e0*/  UIADD3 UR4, UPT, UPT, -UR4, 0x100000, URZ ;  /* 0x0010000004047890 */ /* 0x000fc8000fffe1ff */
[----:B------:R-:W-:Y:S02]  /*05f0*/  USHF.L.U32 UR5, UR4, 0xb, URZ ;  /* 0x0000000b04057899 */ /* 0x000fe400080006ff */
[----:B------:R-:W-:Y:S01]  /*0600*/  USHF.L.U32 UR4, UR4, 0x1, URZ ;  /* 0x0000000104047899 */ /* 0x000fe200080006ff */
[----:B------:R-:W-:Y:S01]  /*0610*/  ELECT P0, URZ, PT ;  /* 0x0000000000ff782f */ /* 0x000fe20003800000 */
[----:B------:R-:W3:Y:S02]  /*0620*/  FENCE.VIEW.ASYNC.S ;  /* 0x00000000000073c6 */ /* 0x000ee40000000000 */
[----:B---3--:R3:W4:Y:S08]  /*0630*/  SYNCS.EXCH.64 URZ, [UR7], UR12 ;  /* 0x0000000c07ff75b2 */ /* 0x0087300008000100 */
[----:B------:R3:W1:Y:S01]  /*0640*/  SYNCS.EXCH.64 URZ, [UR7+0x30], UR4 ;  /* 0x0000300407ff75b2 */ /* 0x0006620008000100 */
        /* <DEDUP_REMOVED lines=10> */
[----:B------:R-:W-:Y:S01]  /*06f0*/  NOP ;  /* 0x0000000000007918 */ /* 0x000fe20000000000 */
.L_x_9:
[----:B------:R-:W2:Y:S01]  /*0700*/  SHFL.IDX PT, R0, R66, RZ, 0x1f ;  /* 0x00001fff42007589 */ /* 0x000ea200000e0000 */
[----:B------:R-:W-:Y:S01]  /*0710*/  NOP ;  /* 0x0000000000007918 */ /* 0x000fe20000000000 */
[----:B--2---:R-:W-:-:S13]  /*0720*/  ISETP.NE.AND P0, PT, R0, 0x1, PT ;  /* 0x000000010000780c */ /* 0x004fda0003f05270 */
[----:B------:R-:W-:Y:S05]  /*0730*/  @P0 BRA `(.L_x_10) ;  /* 0x0000000000540947 */ /* 0x000fea0003800000 */
[----:B---3--:R-:W-:Y:S01]  /*0740*/  UMOV UR7, 0x400 ;  /* 0x0000040000077882 */ /* 0x008fe20000000000 */
        /* <DEDUP_REMOVED lines=10> */
[----:B------:R-:W2:Y:S02]  /*07f0*/  FENCE.VIEW.ASYNC.S ;  /* 0x00000000000073c6 */ /* 0x000ea40000000000 */
[----:B--2---:R2:W3:Y:S08]  /*0800*/  SYNCS.EXCH.64 URZ, [UR7+0x60], UR12 ;  /* 0x0000600c07ff75b2 */ /* 0x0044f00008000100 */
        /* <DEDUP_REMOVED lines=8> */
.L_x_10:
[----:B------:R-:W4:Y:S01]  /*0890*/  SHFL.IDX PT, R0, R66, RZ, 0x1f ;  /* 0x00001fff42007589 */ /* 0x000f2200000e0000 */
[----:B------:R-:W-:Y:S01]  /*08a0*/  NOP ;  /* 0x0000000000007918 */ /* 0x000fe20000000000 */
[----:B----4-:R-:W-:-:S13]  /*08b0*/  ISETP.NE.AND P0, PT, R0, 0x3, PT ;  /* 0x000000030000780c */ /* 0x010fda0003f05270 */
[----:B------:R-:W-:Y:S05]  /*08c0*/  @P0 BRA `(.L_x_11) ;  /* 0x00000000002c0947 */ /* 0x000fea0003800000 */
[----:B--23--:R-:W-:Y:S01]  /*08d0*/  UMOV UR5, 0x400 ;  /* 0x0000040000057882 */ /* 0x00cfe20000000000 */
[----:B------:R-:W-:Y:S01]  /*08e0*/  UMOV UR4, 0x20 ;  /* 0x0000002000047882 */ /* 0x000fe20000000000 */
[----:B------:R-:W-:Y:S02]  /*08f0*/  ULEA UR5, UR37, UR5, 0x18 ;  /* 0x0000000525057291 */ /* 0x000fe4000f8ec0ff */
[----:B------:R-:W-:-:S04]  /*0900*/  UIADD3 UR12, UPT, UPT, -UR4, 0x100000, URZ ;  /* 0x00100000040c7890 */ /* 0x000fc8000fffe1ff */
[----:B------:R-:W-:Y:S02]  /*0910*/  USHF.L.U32 UR13, UR12, 0xb, URZ ;  /* 0x0000000b0c0d7899 */ /* 0x000fe400080006ff */
[----:B------:R-:W-:Y:S01]  /*0920*/  USHF.L.U32 UR12, UR12, 0x1, URZ ;  /* 0x000000010c0c7899 */ /* 0x000fe200080006ff */
[----:B------:R-:W-:Y:S01]  /*0930*/  ELECT P0, URZ, PT ;  /* 0x0000000000ff782f */ /* 0x000fe20003800000 */
[----:B------:R-:W2:Y:S10]  /*0940*/  FENCE.VIEW.ASYNC.S ;  /* 0x00000000000073c6 */ /* 0x000eb40000000000 */
[----:B--2---:R4:W2:Y:S01]  /*0950*/  SYNCS.EXCH.64 URZ, [UR5+0xa0], UR12 ;  /* 0x0000a00c05ff75b2 */ /* 0x0048a20008000100 */
[----:B------:R4:W3:Y:S02]  /*0960*/  SYNCS.EXCH.64 URZ, [UR5+0xa8], UR12 ;  /* 0x0000a80c05ff75b2 */ /* 0x0008e40008000100 */
[----:B----4-:R-:W-:Y:S01]  /*0970*/  NOP ;  /* 0x0000000000007918 */ /* 0x010fe20000000000 */
.L_x_11:
[----:B------:R-:W4:Y:S01]  /*0980*/  SHFL.IDX PT, R0, R66, RZ, 0x1f ;  /* 0x00001fff42007589 */ /* 0x000f2200000e0000 */
[----:B------:R-:W-:Y:S01]  /*0990*/  NOP ;  /* 0x0000000000007918 */ /* 0x000fe20000000000 */
[----:B----4-:R-:W-:-:S13]  /*09a0*/  ISETP.NE.AND P0, PT, R0, 0x4, PT ;  /* 0x000000040000780c */ /* 0x010fda0003f05270 */
[----:B------:R-:W-:Y:S05]  /*09b0*/  @P0 BRA `(.L_x_12) ;  /* 0x0000000000480947 */ /* 0x000fea0003800000 */
[----:B--23--:R-:W-:Y:S01]  /*09c0*/  UMOV UR7, 0x720 ;  /* 0x0000072000077882 */ /* 0x00cfe20000000000 */
[----:B------:R-:W-:Y:S01]  /*09d0*/  UMOV UR5, 0x400 ;  /* 0x0000040000057882 */ /* 0x000fe20000000000 */
[----:B------:R-:W-:Y:S01]  /*09e0*/  USEL UR7, UR7, 0x620, UP5 ;  /* 0x0000062007077887 */ /* 0x000fe2000a800000 */
        /* <DEDUP_REMOVED lines=10> */
[----:B--2---:R4:W2:Y:S08]  /*0a90*/  SYNCS.EXCH.64 URZ, [UR5+0xb0], UR12 ;  /* 0x0000b00c05ff75b2 */ /* 0x0048b00008000100 */
[----:B------:R4:W3:Y:S01]  /*0aa0*/  SYNCS.EXCH.64 URZ, [UR5+0xc0], UR14 ;  /* 0x0000c00e05ff75b2 */ /* 0x0008e20008000100 */
[----:B------:R4:W1:Y:S01]  /*0ab0*/  SYNCS.EXCH.64 URZ, [UR5+0xb8], UR12 ;  /* 0x0000b80c05ff75b2 */ /* 0x0008620008000100 */
[----:B------:R4:W1:Y:S02]  /*0ac0*/  SYNCS.EXCH.64 URZ, [UR5+0xc8], UR14 ;  /* 0x0000c80e05ff75b2 */ /* 0x0008640008000100 */
[----:B----4-:R-:W-:Y:S01]  /*0ad0*/  NOP ;  /* 0x0000000000007918 */ /* 0x010fe20000000000 */
.L_x_12:
[----:B------:R-:W4:Y:S01]  /*0ae0*/  SHFL.IDX PT, R0, R66, RZ, 0x1f ;  /* 0x00001fff42007589 */ /* 0x000f2200000e0000 */
[----:B------:R-:W-:Y:S01]  /*0af0*/  NOP ;  /* 0x0000000000007918 */ /* 0x000fe20000000000 */
[----:B----4-:R-:W-:-:S13]  /*0b00*/  ISETP.NE.AND P0, PT, R0, 0x5, PT ;  /* 0x000000050000780c */ /* 0x010fda0003f05270 */
[----:B------:R-:W-:Y:S05]  /*0b10*/  @P0 BRA `(.L_x_13) ;  /* 0x0000000000540947 */ /* 0x000fea0003800000 */
[----:B--23--:R-:W-:Y:S01]  /*0b20*/  UMOV UR7, 0x400 ;  /* 0x0000040000077882 */ /* 0x00cfe20000000000 */
        /* <DEDUP_REMOVED lines=14> */
[----:B------:R4:W1:Y:S01]  /*0c10*/  SYNCS.EXCH.64 URZ, [UR7+0xf8], UR4 ;  /* 0x0000f80407ff75b2 */ /* 0x0008620008000100 */
[----:B------:R4:W1:Y:S01]  /*0c20*/  SYNCS.EXCH.64 URZ, [UR7+0xe0], UR12 ;  /* 0x0000e00c07ff75b2 */ /* 0x0008620008000100 */
[----:B------:R4:W1:Y:S01]  /*0c30*/  SYNCS.EXCH.64 URZ, [UR7+0x100], UR4 ;  /* 0x0001000407ff75b2 */ /* 0x0008620008000100 */
[----:B------:R4:W1:Y:S01]  /*0c40*/  SYNCS.EXCH.64 URZ, [UR7+0xe8], UR12 ;  /* 0x0000e80c07ff75b2 */ /* 0x0008620008000100 */
[----:B------:R4:W1:Y:S02]  /*0c50*/  SYNCS.EXCH.64 URZ, [UR7+0x108], UR4 ;  /* 0x0001080407ff75b2 */ /* 0x0008640008000100 */
[----:B----4-:R-:W-:Y:S01]  /*0c60*/  NOP ;  /* 0x0000000000007918 */ /* 0x010fe20000000000 */
.L_x_13:
[----:B------:R-:W4:Y:S01]  /*0c70*/  SHFL.IDX PT, R0, R66, RZ, 0x1f ;  /* 0x00001fff42007589 */ /* 0x000f2200000e0000 */
[----:B------:R-:W-:Y:S01]  /*0c80*/  ISETP.NE.OR P1, PT, RZ, UR10, !P1 ;  /* 0x0000000aff007c0c */ /* 0x000fe2000cf25670 */
        /* <DEDUP_REMOVED lines=12> */
[----:B------:R4:W3:Y:S01]  /*0d50*/  SYNCS.EXCH.64 URZ, [UR5+0x120], UR12 ;  /* 0x0001200c05ff75b2 */ /* 0x0008e20008000100 */
[----:B------:R4:W1:Y:S01]  /*0d60*/  SYNCS.EXCH.64 URZ, [UR5+0x118], UR12 ;  /* 0x0001180c05ff75b2 */ /* 0x0008620008000100 */
[----:B------:R4:W1:Y:S02]  /*0d70*/  SYNCS.EXCH.64 URZ, [UR5+0x128], UR12 ;  /* 0x0001280c05ff75b2 */ /* 0x0008640008000100 */
[----:B----4-:R-:W-:Y:S01]  /*0d80*/  NOP ;  /* 0x0000000000007918 */ /* 0x010fe20000000000 */
.L_x_14:
[----:B------:R-:W-:Y:S01]  /*0d90*/  VOTEU.ALL UP0, P1 ;  /* 0x0000000000ff7886 */ /* 0x000fe20000800000 */
[----:B--23--:R-:W-:Y:S01]  /*0da0*/  UMOV UR12, 0x20 ;  /* 0x00000020000c7882 */ /* 0x00cfe20000000000 */
[----:B------:R-:W2:Y:S01]  /*0db0*/  LDCU UR5, c[0x0][0x36c] ;  /* 0x00006d80ff0577ac */ /* 0x000ea20008000800 */
[----:B------:R-:W-:Y:S01]  /*0dc0*/  NOP ;  /* 0x0000000000007918 */ /* 0x000fe20000000000 */
[----:B------:R-:W-:Y:S01]  /*0dd0*/  LOP3.LUT R10, R72, 0x1f, RZ, 0xc0, !PT ;  /* 0x0000001f480a7812 */ /* 0x000fe200078ec0ff */
[----:B------:R-:W-:Y:S01]  /*0de0*/  @!UP0 UMOV UR4, 0x400 ;  /* 0x0000040000048882 */ /* 0x000fe20000000000 */
[----:B------:R-:W-:-:S04]  /*0df0*/  @!UP0 UIADD3 UR12, UPT, UPT, -UR12, 0x100000, URZ ;  /* 0x001000000c0c8890 */ /* 0x000fc8000fffe1ff */
[----:B------:R-:W-:Y:S02]  /*0e00*/  @!UP0 USHF.L.U32 UR13, UR12, 0xb, URZ ;  /* 0x0000000b0c0d8899 */ /* 0x000fe400080006ff */
[----:B------:R-:W-:Y:S02]  /*0e10*/  @!UP0 USHF.L.U32 UR12, UR12, 0x1, URZ ;  /* 0x000000010c0c8899 */ /* 0x000fe400080006ff */
[----:B------:R-:W-:Y:S01]  /*0e20*/  @!UP0 ULEA UR4, UR37, UR4, 0x18 ;  /* 0x0000000425048291 */ /* 0x000fe2000f8ec0ff */
[----:B------:R-:W-:Y:S01]  /*0e30*/  VOTEU.ALL UP0, P1 ;  /* 0x0000000000ff7886 */ /* 0x000fe20000800000 */
[----:B------:R-:W-:Y:S02]  /*0e40*/  UISETP.NE.AND UP4, UPT, UR10, URZ, UPT ;  /* 0x000000ff0a00728c */ /* 0x000fe4000bf85270 */
[----:B--2---:R-:W-:Y:S01]  /*0e50*/  UISETP.EQ.U32.AND UP2, UPT, UR5, 0x1, UPT ;  /* 0x000000010500788c */ /* 0x004fe2000bf42070 */
[----:B------:R-:W2:Y:S07]  /*0e60*/  FENCE.VIEW.ASYNC.S ;  /* 0x00000000000073c6 */ /* 0x000eae0000000000 */
[----:B--2---:R2:W3:Y:S01]  /*0e70*/  @!UP0 SYNCS.EXCH.64 URZ, [UR4+0x130], UR12 ;  /* 0x0001300c04ff85b2 */ /* 0x0044e20008000100 */
[----:B------:R-:W-:Y:S05]  /*0e80*/  BRA.U !UP2, `(.L_x_15) ;  /* 0x000000010a087547 */ /* 0x000fea000b800000 */
[----:B-1-3--:R-:W-:Y:S01]  /*0e90*/  UCGABAR_ARV ;  /* 0x00000000000079c7 */ /* 0x00afe20008000000 */
[----:B------:R-:W-:Y:S05]  /*0ea0*/  BRA `(.L_x_16) ;  /* 0x0000000000047947 */ /* 0x000fea0003800000 */
.L_x_15:
[----:B-1-3--:R-:W-:Y:S01]  /*0eb0*/  NOP ;  /* 0x0000000000007918 */ /* 0x00afe20000000000 */
.L_x_16:
[----:B------:R-:W1:Y:S01]  /*0ec0*/  S2R R11, SR_CTAID.X ;  /* 0x00000000000b7919 */ /* 0x000e620000002500 */
[----:B------:R-:W-:-:S05]  /*0ed0*/  CS2R.32 R60, SR_CgaSize ;  /* 0x00000000003c7805 */ /* 0x000fca0000008a00 */
[----:B------:R-:W-:-:S05]  /*0ee0*/  IMAD R60, R60, -0xa0, RZ ;  /* 0xffffff603c3c7824 */ /* 0x000fca00078e02ff */
[----:B------:R-:W-:-:S14]  /*0ef0*/  R2UR UR5, R60 ;  /* 0x000000003c0572ca */ /* 0x000fdc00000e0000 */
[----:B------:R-:W3:Y:S01]  /*0f00*/  LDCU UR5, c[0x0][UR5+0x2b0] ;  /* 0x00005600050577ac */ /* 0x000ee20008000800 */
[----:B------:R-:W-:-:S05]  /*0f10*/  CS2R.32 R0, SR_CgaSize ;  /* 0x0000000000007805 */ /* 0x000fca0000008a00 */
[----:B------:R-:W-:-:S06]  /*0f20*/  IMAD R0, R0, -0xa0, RZ ;  /* 0xffffff6000007824 */ /* 0x000fcc00078e02ff */
[----:B------:R-:W4:Y:S01]  /*0f30*/  LDC R0, c[0x0][R0+0x2a0] ;  /* 0x0000a80000007b82 */ /* 0x000f220000000800 */
[----:B------:R-:W-:Y:S01]  /*0f40*/  PRMT R8, RZ, 0x7610, R8 ;  /* 0x00007610ff087816 */ /* 0x000fe20000000008 */
[----:B------:R-:W3:Y:S01]  /*0f50*/  S2R R20, SR_CTAID.Y ;  /* 0x0000000000147919 */ /* 0x000ee20000002600 */
[----:B------:R-:W-:-:S05]  /*0f60*/  CS2R.32 R60, SR_CgaSize ;  /* 0x00000000003c7805 */ /* 0x000fca0000008a00 */
[----:B------:R-:W-:-:S05]  /*0f70*/  IMAD R60, R60, -0xa0, RZ ;  /* 0xffffff603c3c7824 */ /* 0x000fca00078e02ff */
[----:B--2---:R-:W-:-:S14]  /*0f80*/  R2UR UR4, R60 ;  /* 0x000000003c0472ca */ /* 0x004fdc00000e0000 */
[----:B------:R-:W2:Y:S01]  /*0f90*/  LDCU UR4, c[0x0][UR4+0x2b4] ;  /* 0x00005680040477ac */ /* 0x000ea20008000800 */
[----:B------:R-:W1:Y:S01]  /*0fa0*/  LDCU UR11, c[0x0][0xb30] ;  /* 0x00016600ff0b77ac */ /* 0x000e620008000800 */
[----:B------:R-:W3:Y:S01]  /*0fb0*/  LDC R9, c[0x0][0xb24] ;  /* 0x0002c900ff097b82 */ /* 0x000ee20000000800 */
[----:B------:R-:W-:Y:S02]  /*0fc0*/  UISETP.GT.U32.AND UP0, UPT, UR9, 0xffff, UPT ;  /* 0x0000ffff0900788c */ /* 0x000fe4000bf04070 */
[----:B------:R-:W-:Y:S02]  /*0fd0*/  USHF.L.U32 UR7, UR37, 0x9, URZ ;  /* 0x0000000925077899 */ /* 0x000fe400080006ff */
[----:B------:R-:W-:Y:S01]  /*0fe0*/  USEL UR12, UR9, 0xffff, !UP0 ;  /* 0x0000ffff090c7887 */ /* 0x000fe2000c000000 */
[----:B------:R-:W-:-:S05]  /*0ff0*/  CS2R.32 R58, SR_CgaSize ;  /* 0x00000000003a7805 */ /* 0x000fca0000008a00 */
[----:B------:R-:W-:-:S06]  /*1000*/  IMAD R58, R58, -0xa0, RZ ;  /* 0xffffff603a3a7824 */ /* 0x000fcc00078e02ff */
[----:B------:R-:W4:Y:S01]  /*1010*/  LDC R58, c[0x0][R58+0x2a4] ;  /* 0x0000a9003a3a7b82 */ /* 0x000f220000000800 */
[----:B------:R-:W-:Y:S02]  /*1020*/  ULOP3.LUT UR7, UR7, 0xc00, URZ, 0xc0, !UPT ;  /* 0x00000c0007077892 */ /* 0x000fe4000f8ec0ff */
[----:B------:R-:W-:Y:S02]  /*1030*/  ULOP3.LUT UR12, UR12, 0xffff, URZ, 0xc0, !UPT ;  /* 0x0000ffff0c0c7892 */ /* 0x000fe4000f8ec0ff */
[----:B------:R-:W-:-:S03]  /*1040*/  UISETP.NE.AND UP3, UPT, UR10, 0x2, UPT ;  /* 0x000000020a00788c */ /* 0x000fc6000bf65270 */
[----:B------:R-:W4:Y:S01]  /*1050*/  LDC R26, c[0x0][0xb24] ;  /* 0x0002c900ff1a7b82 */ /* 0x000f220000000800 */
[----:B-1----:R-:W-:Y:S01]  /*1060*/  UISETP.NE.AND UP0, UPT, UR11, 0x1, UPT ;  /* 0x000000010b00788c */ /* 0x002fe2000bf05270 */
[----:B------:R-:W-:Y:S01]  /*1070*/  I2FP.F32.U32 R60, R11 ;  /* 0x0000000b003c7245 */ /* 0x000fe20000201000 */
[----:B------:R-:W-:-:S05]  /*1080*/  IMAD.MOV.U32 R21, RZ, RZ, R11 ;  /* 0x000000ffff157224 */ /* 0x000fca00078e000b */
[----:B------:R-:W1:Y:S01]  /*1090*/  S2UR UR36, SR_CTAID.Z ;  /* 0x00000000002479c3 */ /* 0x000e620000002700 */
[----:B---3--:R-:W-:Y:S02]  /*10a0*/  ISETP.GE.AND P0, PT, R9, 0x1, PT ;  /* 0x000000010900780c */ /* 0x008fe40003f06270 */
[----:B------:R-:W-:Y:S01]  /*10b0*/  I2FP.F32.U32 R3, R20 ;  /* 0x0000001400037245 */ /* 0x000fe20000201000 */
[----:B------:R-:W-:Y:S01]  /*10c0*/  FMUL R60, R60, UR5 ;  /* 0x000000053c3c7c20 */ /* 0x000fe20008400000 */
[----:B------:R-:W-:-:S03]  /*10d0*/  USHF.R.U32.HI UR5, URZ, 0x6, UR7 ;  /* 0x00000006ff057899 */ /* 0x000fc60008011607 */
[----:B--2---:R-:W-:Y:S01]  /*10e0*/  FMUL R3, R3, UR4 ;  /* 0x0000000403037c20 */ /* 0x004fe20008400000 */
[----:B------:R-:W-:Y:S01]  /*10f0*/  UMOV UR4, 0x55 ;  /* 0x0000005500047882 */ /* 0x000fe20000000000 */
[----:B------:R-:W2:Y:S01]  /*1100*/  F2I.U32.TRUNC.NTZ R60, R60 ;  /* 0x0000003c003c7305 */ /* 0x000ea2000020f000 */
[----:B------:R-:W-:-:S07]  /*1110*/  USHF.L.U32 UR4, UR4, UR12, URZ ;  /* 0x0000000c04047299 */ /* 0x000fce00080006ff */
[----:B------:R-:W3:Y:S01]  /*1120*/  F2I.U32.TRUNC.NTZ R3, R3 ;  /* 0x0000000300037305 */ /* 0x000ee2000020f000 */
[----:B--2---:R-:W-:-:S04]  /*1130*/  IMAD.MOV R60, RZ, RZ, -R60 ;  /* 0x000000ffff3c7224 */ /* 0x004fc800078e0a3c */
[----:B----4-:R-:W-:Y:S01]  /*1140*/  IMAD R60, R0, R60, R11 ;  /* 0x0000003c003c7224 */ /* 0x010fe200078e020b */
[----:B------:R-:W-:Y:S02]  /*1150*/  PRMT R0, RZ, 0x7610, R0 ;  /* 0x00007610ff007816 */ /* 0x000fe40000000000 */
[----:B---3--:R-:W-:-:S05]  /*1160*/  IADD3 R3, PT, PT, -R3, RZ, RZ ;  /* 0x000000ff03037210 */ /* 0x008fca0007ffe1ff */
[----:B------:R-:W-:Y:S01]  /*1170*/  IMAD R58, R58, R3, R20 ;  /* 0x000000033a3a7224 */ /* 0x000fe200078e0214 */
[----:B-1----:R-:W-:Y:S06]  /*1180*/  BRA.U UP4, `(.L_x_17) ;  /* 0x0000000104607547 */ /* 0x002fec000b800000 */
[----:B------:R-:W-:Y:S02]  /*1190*/  ISETP.NE.AND P4, PT, R58, RZ, PT ;  /* 0x000000ff3a00720c */ /* 0x000fe40003f85270 */
[C---:B------:R-:W-:Y:S02]  /*11a0*/  LOP3.LUT R2, R60.reuse, 0x2, RZ, 0x3c, !PT ;  /* 0x000000023c027812 */ /* 0x040fe400078e3cff */
[C---:B------:R-:W-:Y:S02]  /*11b0*/  LOP3.LUT R0, R60.reuse, 0x4, RZ, 0x3c, !PT ;  /* 0x000000043c007812 */ /* 0x040fe400078e3cff */
[----:B------:R-:W-:Y:S02]  /*11c0*/  ISETP.GT.U32.AND P3, PT, R60, 0x1, P4 ;  /* 0x000000013c00780c */ /* 0x000fe40002764070 */
[----:B------:R-:W-:Y:S02]  /*11d0*/  ISETP.GT.U32.AND P2, PT, R2, 0x1, P4 ;  /* 0x000000010200780c */ /* 0x000fe40002744070 */
[----:B------:R-:W-:-:S02]  /*11e0*/  ISETP.GT.U32.AND P1, PT, R0, 0x1, P4 ;  /* 0x000000010000780c */ /* 0x000fc40002724070 */
[----:B------:R-:W-:Y:S02]  /*11f0*/  LOP3.LUT R4, R60, 0x6, RZ, 0x3c, !PT ;  /* 0x000000063c047812 */ /* 0x000fe400078e3cff */
[----:B------:R-:W-:Y:S02]  /*1200*/  SEL R2, RZ, 0x1, P3 ;  /* 0x00000001ff027807 */ /* 0x000fe40001800000 */
[----:B------:R-:W-:Y:S02]  /*1210*/  SEL R3, RZ, 0x2, P3 ;  /* 0x00000002ff037807 */ /* 0x000fe40001800000 */
[----:B------:R-:W-:Y:S02]  /*1220*/  SEL R0, RZ, 0x4, P2 ;  /* 0x00000004ff007807 */ /* 0x000fe40001000000 */
[----:B------:R-:W-:Y:S02]  /*1230*/  ISETP.GT.U32.AND P4, PT, R4, 0x1, P4 ;  /* 0x000000010400780c */ /* 0x000fe40002784070 */
[----:B------:R-:W-:-:S02]  /*1240*/  IADD3 R0, PT, PT, R0, R3, R2 ;  /* 0x0000000300007210 */ /* 0x000fc40007ffe002 */
[----:B------:R-:W-:Y:S02]  /*1250*/  SEL R4, RZ, 0x10, P1 ;  /* 0x00000010ff047807 */ /* 0x000fe40000800000 */
[----:B------:R-:W-:Y:S02]  /*1260*/  SEL R3, RZ, 0x8, P2 ;  /* 0x00000008ff037807 */ /* 0x000fe40001000000 */
[----:B------:R-:W-:Y:S02]  /*1270*/  SEL R2, RZ, 0x40, P4 ;  /* 0x00000040ff027807 */ /* 0x000fe40002000000 */
[----:B------:R-:W-:Y:S02]  /*1280*/  SEL R5, RZ, 0x20, P1 ;  /* 0x00000020ff057807 */ /* 0x000fe40000800000 */
[----:B------:R-:W-:Y:S01]  /*1290*/  IADD3 R4, PT, PT, R4, R0, R3 ;  /* 0x0000000004047210 */ /* 0x000fe20007ffe003 */
[----:B------:R-:W-:Y:S01]  /*12a0*/  IMAD.MOV.U32 R0, RZ, RZ, 0x3 ;  /* 0x00000003ff007424 */ /* 0x000fe200078e00ff */
[----:B------:R-:W-:-:S02]  /*12b0*/  LOP3.LUT R3, R60, 0xfffffffe, RZ, 0xc0, !PT ;  /* 0xfffffffe3c037812 */ /* 0x000fc400078ec0ff */
[----:B------:R-:W-:Y:S02]  /*12c0*/  IADD3 R5, PT, PT, R2, R4, R5 ;  /* 0x0000000402057210 */ /* 0x000fe40007ffe005 */
[----:B------:R-:W-:Y:S02]  /*12d0*/  SEL R2, RZ, 0x80, P4 ;  /* 0x00000080ff027807 */ /* 0x000fe40002000000 */
[----:B------:R-:W-:-:S03]  /*12e0*/  SHF.L.U32 R0, R0, R3, RZ ;  /* 0x0000000300007219 */ /* 0x000fc600000006ff */
[----:B------:R-:W-:-:S05]  /*12f0*/  IMAD.IADD R2, R5, 0x1, R2 ;  /* 0x0000000105027824 */ /* 0x000fca00078e0202 */
[----:B------:R-:W-:Y:S02]  /*1300*/  PRMT R8, R2, 0x7610, R8 ;  /* 0x0000761002087816 */ /* 0x000fe40000000008 */
.L_x_17:
[----:B------:R-:W-:Y:S05]  /*1310*/  @!P0 BRA `(.L_x_18) ;  /* 0x0000000000b88947 */ /* 0x000fea0003800000 */
[----:B------:R-:W1:Y:S01]  /*1320*/  LDC.64 R4, c[0x0][0xb18] ;  /* 0x0002c600ff047b82 */ /* 0x000e620000000a00 */
[----:B------:R-:W-:-:S07]  /*1330*/  ISETP.NE.AND P0, PT, R9, 0x1, PT ;  /* 0x000000010900780c */ /* 0x000fce0003f05270 */
[----:B------:R-:W2:Y:S08]  /*1340*/  LDC R14, c[0x0][0xb0c] ;  /* 0x0002c300ff0e7b82 */ /* 0x000eb00000000800 */
[----:B------:R-:W3:Y:S08]  /*1350*/  LDC R13, c[0x0][0x370] ;  /* 0x0000dc00ff0d7b82 */ /* 0x000ef00000000800 */
[----:B------:R-:W4:Y:S01]  /*1360*/  LDC R16, c[0x0][0x374] ;  /* 0x0000dd00ff107b82 */ /* 0x000f220000000800 */
[----:B-1----:R-:W-:-:S07]  /*1370*/  ISETP.NE.AND P1, PT, R4, 0x1, PT ;  /* 0x000000010400780c */ /* 0x002fce0003f25270 */
[----:B------:R-:W3:Y:S01]  /*1380*/  LDC.64 R6, c[0x0][0xb10] ;  /* 0x0002c400ff067b82 */ /* 0x000ee20000000a00 */
[----:B--2---:R-:W-:-:S07]  /*1390*/  ISETP.NE.AND P2, PT, R14, 0x1, PT ;  /* 0x000000010e00780c */ /* 0x004fce0003f45270 */
[----:B------:R-:W1:Y:S08]  /*13a0*/  LDC R12, c[0x0][0xb20] ;  /* 0x0002c800ff0c7b82 */ /* 0x000e700000000800 */
[----:B------:R-:W2:Y:S01]  /*13b0*/  LDC.64 R2, c[0x0][0xb28] ;  /* 0x0002ca00ff027b82 */ /* 0x000ea20000000a00 */
[----:B----4-:R-:W-:-:S04]  /*13c0*/  IMAD.HI.U32 R15, R16, R5, RZ ;  /* 0x00000005100f7227 */ /* 0x010fc800078e00ff */
[----:B------:R-:W-:-:S04]  /*13d0*/  IMAD.HI.U32 R5, R20, R5, RZ ;  /* 0x0000000514057227 */ /* 0x000fc800078e00ff */
[----:B---3--:R-:W-:-:S04]  /*13e0*/  IMAD.HI.U32 R18, R13, R6, RZ ;  /* 0x000000060d127227 */ /* 0x008fc800078e00ff */
[C---:B------:R-:W-:Y:S01]  /*13f0*/  IMAD.HI.U32 R22, R11.reuse, R6, RZ ;  /* 0x000000060b167227 */ /* 0x040fe200078e00ff */
[-C--:B------:R-:W-:Y:S02]  /*1400*/  @P2 SHF.R.U32.HI R13, RZ, R7.reuse, R18 ;  /* 0x00000007ff0d2219 */ /* 0x080fe40000011612 */
[-C--:B-1----:R-:W-:Y:S02]  /*1410*/  @P1 SHF.R.U32.HI R16, RZ, R12.reuse, R15 ;  /* 0x0000000cff101219 */ /* 0x082fe4000001160f */
[----:B------:R-:W-:Y:S02]  /*1420*/  SHF.R.U32.HI R5, RZ, R12, R5 ;  /* 0x0000000cff057219 */ /* 0x000fe40000011605 */
[----:B------:R-:W-:Y:S02]  /*1430*/  SHF.R.U32.HI R22, RZ, R7, R22 ;  /* 0x00000007ff167219 */ /* 0x000fe40000011616 */
[----:B------:R-:W-:Y:S01]  /*1440*/  SEL R5, R20, R5, !P1 ;  /* 0x0000000514057207 */ /* 0x000fe20004800000 */
[----:B--2---:R-:W-:Y:S01]  /*1450*/  IMAD.HI.U32 R18, R16, R2, RZ ;  /* 0x0000000210127227 */ /* 0x004fe200078e00ff */
[----:B------:R-:W-:-:S02]  /*1460*/  SEL R21, R11, R22, !P2 ;  /* 0x000000160b157207 */ /* 0x000fc40005000000 */
[----:B------:R-:W-:Y:S01]  /*1470*/  IADD3 R7, PT, PT, -R5, RZ, RZ ;  /* 0x000000ff05077210 */ /* 0x000fe20007ffe1ff */
[----:B------:R-:W-:Y:S01]  /*1480*/  IMAD.HI.U32 R6, R13, R2, RZ ;  /* 0x000000020d067227 */ /* 0x000fe200078e00ff */
[----:B------:R-:W-:-:S03]  /*1490*/  @P0 SHF.R.U32.HI R16, RZ, R3, R18 ;  /* 0x00000003ff100219 */ /* 0x000fc60000011612 */
[----:B------:R-:W-:Y:S01]  /*14a0*/  IMAD R7, R4, R7, R20 ;  /* 0x0000000704077224 */ /* 0x000fe200078e0214 */
[----:B------:R-:W-:Y:S01]  /*14b0*/  @P0 SHF.R.U32.HI R13, RZ, R3, R6 ;  /* 0x00000003ff0d0219 */ /* 0x000fe20000011606 */
[----:B------:R-:W-:-:S04]  /*14c0*/  IMAD R16, R16, R9, RZ ;  /* 0x0000000910107224 */ /* 0x000fc800078e02ff */
[----:B------:R-:W-:Y:S01]  /*14d0*/  IMAD R6, R13, R9, RZ ;  /* 0x000000090d067224 */ /* 0x000fe200078e02ff */
[----:B------:R-:W-:-:S04]  /*14e0*/  ISETP.GE.AND P1, PT, R5, R16, PT ;  /* 0x000000100500720c */ /* 0x000fc80003f26270 */
[----:B------:R-:W-:Y:S01]  /*14f0*/  ISETP.GE.OR P1, PT, R21, R6, P1 ;  /* 0x000000061500720c */ /* 0x000fe20000f26670 */
[----:B------:R-:W-:-:S05]  /*1500*/  IMAD.HI.U32 R6, R5, R2, RZ ;  /* 0x0000000205067227 */ /* 0x000fca00078e00ff */
[----:B------:R-:W-:-:S04]  /*1510*/  SHF.R.U32.HI R6, RZ, R3, R6 ;  /* 0x00000003ff067219 */ /* 0x000fc80000011606 */
[----:B------:R-:W-:-:S03]  /*1520*/  SEL R6, R5, R6, !P0 ;  /* 0x0000000605067207 */ /* 0x000fc60004000000 */
[----:B------:R-:W-:Y:S01]  /*1530*/  @!P1 IMAD.HI.U32 R12, R21, R2, RZ ;  /* 0x00000002150c9227 */ /* 0x000fe200078e00ff */
[----:B------:R-:W-:-:S04]  /*1540*/  IADD3 R2, PT, PT, -R6, RZ, RZ ;  /* 0x000000ff06027210 */ /* 0x000fc80007ffe1ff */
[----:B------:R-:W-:Y:S01]  /*1550*/  @!P1 SHF.R.U32.HI R12, RZ, R3, R12 ;  /* 0x00000003ff0c9219 */ /* 0x000fe2000001160c */
[----:B------:R-:W-:-:S03]  /*1560*/  IMAD R2, R9, R2, R5 ;  /* 0x0000000209027224 */ /* 0x000fc600078e0205 */
[----:B------:R-:W-:-:S05]  /*1570*/  @!P1 SEL R3, R21, R12, !P0 ;  /* 0x0000000c15039207 */ /* 0x000fca0004000000 */
[--C-:B------:R-:W-:Y:S02]  /*1580*/  @!P1 IMAD.IADD R6, R6, 0x1, -R3.reuse ;  /* 0x0000000106069824 */ /* 0x100fe400078e0a03 */
[----:B------:R-:W-:Y:S01]  /*1590*/  @!P1 IMAD R3, R2, R13, R3 ;  /* 0x0000000d02039224 */ /* 0x000fe200078e0203 */
[----:B------:R-:W-:Y:S01]  /*15a0*/  IADD3 R2, PT, PT, -R21, RZ, RZ ;  /* 0x000000ff15027210 */ /* 0x000fe20007ffe1ff */
[----:B------:R-:W-:Y:S02]  /*15b0*/  @!P1 IMAD R5, R6, R9, R21 ;  /* 0x0000000906059224 */ /* 0x000fe400078e0215 */
[----:B------:R-:W-:Y:S02]  /*15c0*/  @!P1 IMAD.MOV.U32 R21, RZ, RZ, R3 ;  /* 0x000000ffff159224 */ /* 0x000fe400078e0003 */
[----:B------:R-:W-:Y:S02]  /*15d0*/  IMAD R2, R14, R2, R11 ;  /* 0x000000020e027224 */ /* 0x000fe400078e020b */
[----:B------:R-:W-:-:S02]  /*15e0*/  IMAD R20, R5, R4, R7 ;  /* 0x0000000405147224 */ /* 0x000fc400078e0207 */
[----:B------:R-:W-:Y:S02]  /*15f0*/  IMAD R21, R21, R14, R2 ;  /* 0x0000000e15157224 */ /* 0x000fe400078e0202 */
.L_x_18:
[----:B------:R-:W-:Y:S05]  /*1600*/  BRA.U UP0, `(.L_x_19) ;  /* 0x0000000100407547 */ /* 0x000fea000b800000 */
[----:B------:R-:W1:Y:S08]  /*1610*/  LDC.64 R4, c[0x0][0xb10] ;  /* 0x0002c400ff047b82 */ /* 0x000e700000000a00 */
[----:B------:R-:W2:Y:S08]  /*1620*/  LDC.64 R2, c[0x0][0xb18] ;  /* 0x0002c600ff027b82 */ /* 0x000eb00000000a00 */
[----:B------:R-:W3:Y:S08]  /*1630*/  LDC R6, c[0x0][0xb20] ;  /* 0x0002c800ff067b82 */ /* 0x000ef00000000800 */
[----:B------:R-:W4:Y:S01]  /*1640*/  LDC R12, c[0x0][0xb0c] ;  /* 0x0002c300ff0c7b82 */ /* 0x000f220000000800 */
[----:B-1----:R-:W-:-:S05]  /*1650*/  IMAD.HI.U32 R4, R21, R4, RZ ;  /* 0x0000000415047227 */ /* 0x002fca00078e00ff */
[----:B------:R-:W-:Y:S01]  /*1660*/  SHF.R.U32.HI R4, RZ, R5, R4 ;  /* 0x00000005ff047219 */ /* 0x000fe20000011604 */
[----:B--2---:R-:W-:Y:S01]  /*1670*/  IMAD.HI.U32 R3, R20, R3, RZ ;  /* 0x0000000314037227 */ /* 0x004fe200078e00ff */
[----:B------:R-:W-:-:S04]  /*1680*/  ISETP.NE.AND P0, PT, R2, 0x1, PT ;  /* 0x000000010200780c */ /* 0x000fc80003f05270 */
[----:B---3--:R-:W-:-:S04]  /*1690*/  SHF.R.U32.HI R3, RZ, R6, R3 ;  /* 0x00000006ff037219 */ /* 0x008fc80000011603 */
[----:B------:R-:W-:Y:S02]  /*16a0*/  SEL R3, R20, R3, !P0 ;  /* 0x0000000314037207 */ /* 0x000fe40004000000 */
[----:B----4-:R-:W-:-:S04]  /*16b0*/  ISETP.NE.AND P1, PT, R12, 0x1, PT ;  /* 0x000000010c00780c */ /* 0x010fc80003f25270 */
[----:B------:R-:W-:-:S05]  /*16c0*/  SEL R6, R21, R4, !P1 ;  /* 0x0000000415067207 */ /* 0x000fca0004800000 */
[----:B------:R-:W-:Y:S02]  /*16d0*/  IMAD.IADD R4, R3, 0x1, -R6 ;  /* 0x0000000103047824 */ /* 0x000fe400078e0a06 */
[----:B------:R-:W-:Y:S02]  /*16e0*/  IMAD.IADD R3, R6, 0x1, -R3 ;  /* 0x0000000106037824 */ /* 0x000fe400078e0a03 */
[----:B------:R-:W-:Y:S02]  /*16f0*/  IMAD R21, R4, R12, R21 ;  /* 0x0000000c04157224 */ /* 0x000fe400078e0215 */
[----:B------:R-:W-:Y:S02]  /*1700*/  IMAD R20, R3, R2, R20 ;  /* 0x0000000203147224 */ /* 0x000fe400078e0214 */
.L_x_19:
[----:B------:R-:W-:Y:S05]  /*1710*/  BRA.U !UP2, `(.L_x_20) ;  /* 0x000000010a0c7547 */ /* 0x000fea000b800000 */
[----:B------:R-:W-:Y:S01]  /*1720*/  UCGABAR_WAIT ;  /* 0x0000000000007dc7 */ /* 0x000fe20008000000 */
[----:B------:R-:W-:Y:S01]  /*1730*/  CCTL.IVALL ;  /* 0x00000000ff00798f */ /* 0x000fe20002000000 */
[----:B------:R-:W-:Y:S05]  /*1740*/  BRA `(.L_x_21) ;  /* 0x0000000000047947 */ /* 0x000fea0003800000 */
.L_x_20:
[----:B------:R-:W-:Y:S06]  /*1750*/  BAR.SYNC.DEFER_BLOCKING 0x0 ;  /* 0x0000000000007b1d */ /* 0x000fec0000010000 */
.L_x_21:
[----:B------:R-:W-:Y:S05]  /*1760*/  BRA.U UP3, `(.L_x_22) ;  /* 0x00000015030c7547 */ /* 0x000fea000b800000 */
[----:B------:R-:W1:Y:S01]  /*1770*/  LDCU UR13, c[0x0][0x38c] ;  /* 0x00007180ff0d77ac */ /* 0x000e620008000800 */
[----:B------:R-:W2:Y:S01]  /*1780*/  LDC R9, c[0x0][0x370] ;  /* 0x0000dc00ff097b82 */ /* 0x000ea20000000800 */
[----:B------:R-:W-:Y:S01]  /*1790*/  IMAD.SHL.U32 R16, R11, 0x40, RZ ;  /* 0x000000400b107824 */ /* 0x000fe200078e00ff */
[----:B------:R-:W-:Y:S01]  /*17a0*/  PLOP3.LUT P1, PT, PT, PT, UP5, 0x80, 0x8 ;  /* 0x000000000008781c */ /* 0x000fe20003f2f058 */
[----:B------:R-:W-:Y:S01]  /*17b0*/  HFMA2 R12, -RZ, RZ, 0, 0 ;  /* 0x00000000ff0c7431 */ /* 0x000fe200000001ff */
[----:B------:R-:W-:Y:S01]  /*17c0*/  UISETP.NE.AND UP1, UPT, UR10, URZ, UPT ;  /* 0x000000ff0a00728c */ /* 0x000fe2000bf25270 */
[----:B------:R-:W-:Y:S01]  /*17d0*/  ISETP.NE.AND P4, PT, R10, RZ, P5 ;  /* 0x000000ff0a00720c */ /* 0x000fe20002f85270 */
[----:B------:R-:W-:Y:S01]  /*17e0*/  IMAD.MOV.U32 R15, RZ, RZ, 0x1 ;  /* 0x00000001ff0f7424 */ /* 0x000fe200078e00ff */
[----:B------:R-:W-:Y:S01]  /*17f0*/  PLOP3.LUT P1, PT, P1, PT, PT, 0x8, 0x80 ;  /* 0x000000000080781c */ /* 0x000fe20000f2e170 */
[----:B------:R-:W3:Y:S01]  /*1800*/  LDC R0, c[0x0][0x374] ;  /* 0x0000dd00ff007b82 */ /* 0x000ee20000000800 */
[----:B------:R-:W-:Y:S01]  /*1810*/  IMAD.MOV.U32 R14, RZ, RZ, RZ ;  /* 0x000000ffff0e7224 */ /* 0x000fe200078e00ff */
[----:B------:R-:W-:Y:S01]  /*1820*/  MOV R8, 0x1 ;  /* 0x0000000100087802 */ /* 0x000fe20000000f00 */
[----:B------:R-:W-:Y:S01]  /*1830*/  IMAD.MOV.U32 R10, RZ, RZ, RZ ;  /* 0x000000ffff0a7224 */ /* 0x000fe200078e00ff */
[----:B------:R-:W-:Y:S01]  /*1840*/  LOP3.LUT R16, R16, 0x40, RZ, 0xc0, !PT ;  /* 0x0000004010107812 */ /* 0x000fe200078ec0ff */
[----:B------:R-:W4:Y:S01]  /*1850*/  LDCU.64 UR22, c[0x0][0x348] ;  /* 0x00006900ff1677ac */ /* 0x000f220008000a00 */
[----:B-1----:R-:W-:-:S02]  /*1860*/  UIADD3 UR8, UPT, UPT, UR13, 0x3f, URZ ;  /* 0x0000003f0d087890 */ /* 0x002fc4000fffe0ff */
[----:B------:R-:W-:Y:S02]  /*1870*/  USEL UR25, UR6, 0x2, UP1 ;  /* 0x0000000206197887 */ /* 0x000fe40008800000 */
[----:B------:R-:W-:Y:S01]  /*1880*/  USHF.R.S32.HI UR15, URZ, 0x1f, UR8 ;  /* 0x0000001fff0f7899 */ /* 0x000fe20008011408 */
[----:B------:R-:W-:-:S03]  /*1890*/  UMOV UR26, URZ ;  /* 0x000000ff001a7c82 */ /* 0x000fc60008000000 */
[----:B------:R-:W-:Y:S02]  /*18a0*/  ULEA.HI UR15, UR15, UR8, URZ, 0x6 ;  /* 0x000000080f0f7291 */ /* 0x000fe4000f8f30ff */
[----:B------:R-:W-:Y:S02]  /*18b0*/  UIADD3 UR8, UPT, UPT, UR13, -0x1, URZ ;  /* 0xffffffff0d087890 */ /* 0x000fe4000fffe0ff */
[----:B------:R-:W-:Y:S02]  /*18c0*/  USHF.R.S32.HI UR15, URZ, 0x6, UR15 ;  /* 0x00000006ff0f7899 */ /* 0x000fe4000801140f */
[----:B------:R-:W-:Y:S02]  /*18d0*/  UISETP.GE.U32.AND UP2, UPT, UR8, -0x7f, UPT ;  /* 0xffffff810800788c */ /* 0x000fe4000bf46070 */
[----:B------:R-:W-:Y:S02]  /*18e0*/  UISETP.LT.U32.AND UP0, UPT, UR15, 0x6, UPT ;  /* 0x000000060f00788c */ /* 0x000fe4000bf01070 */
[----:B------:R-:W-:-:S02]  /*18f0*/  UIADD3 UR13, UPT, UPT, UR13, 0x7e, URZ ;  /* 0x0000007e0d0d7890 */ /* 0x000fc4000fffe0ff */
[----:B------:R-:W-:-:S04]  /*1900*/  USEL UR14, UR15, 0x6, UP0 ;  /* 0x000000060f0e7887 */ /* 0x000fc80008000000 */
[----:B------:R-:W-:Y:S02]  /*1910*/  UIADD3 UR24, UPT, UPT, UR14, -0x1, URZ ;  /* 0xffffffff0e187890 */ /* 0x000fe4000fffe0ff */
[----:B------:R-:W-:Y:S02]  /*1920*/  @UP2 UIADD3 UR24, UPT, UPT, UR14, URZ, URZ ;  /* 0x000000ff0e182290 */ /* 0x000fe4000fffe0ff */
[----:B------:R-:W-:Y:S02]  /*1930*/  UIADD3 UR27, UPT, UPT, UR15, -UR14, URZ ;  /* 0x8000000e0f1b7290 */ /* 0x000fe4000fffe0ff */
[----:B------:R-:W-:Y:S02]  /*1940*/  UIADD3 UR21, UPT, UPT, UR24, 0x1, URZ ;  /* 0x0000000118157890 */ /* 0x000fe4000fffe0ff */
[----:B--2-4-:R-:W-:-:S12]  /*1950*/  UIADD3 UR24, UPT, UPT, -UR24, URZ, URZ ;  /* 0x000000ff18187290 */ /* 0x014fd8000fffe1ff */
.L_x_42:
[----:B------:R-:W-:Y:S01]  /*1960*/  UISETP.NE.AND UP0, UPT, UR37, URZ, UPT ;  /* 0x000000ff2500728c */ /* 0x000fe2000bf05270 */
[----:B------:R-:W1:Y:S08]  /*1970*/  S2UR UR37, SR_CgaCtaId ;  /* 0x00000000002579c3 */ /* 0x000e700000008800 */
[----:B------:R-:W-:Y:S05]  /*1980*/  BRA.U UP0, `(.L_x_23) ;  /* 0x0000000100347547 */ /* 0x000fea000b800000 */
[----:B------:R-:W2:Y:S01]  /*1990*/  S2R R2, SR_CgaCtaId ;  /* 0x0000000000027919 */ /* 0x000ea20000008800 */
[----:B------:R-:W-:-:S04]  /*19a0*/  MOV R3, 0x400 ;  /* 0x0000040000037802 */ /* 0x000fc80000000f00 */
[----:B--2---:R-:W-:Y:S02]  /*19b0*/  LEA R3, R2, R3, 0x18 ;  /* 0x0000000302037211 */ /* 0x004fe400078ec0ff */
[----:B------:R-:W-:-:S03]  /*19c0*/  SHF.L.U32 R2, R8, 0x1f, RZ ;  /* 0x0000001f08027819 */ /* 0x000fc600000006ff */
[----:B------:R-:W-:-:S04]  /*19d0*/  IMAD R3, R10, 0x8, R3 ;  /* 0x000000080a037824 */ /* 0x000fc800078e0203 */
[----:B------:R-:W2:Y:S02]  /*19e0*/  SYNCS.PHASECHK.TRANS64.TRYWAIT P0, [R3+URZ+0x120], R2 ;  /* 0x00012002030075a7 */ /* 0x000ea400080011ff */
[----:B--2---:R-:W-:Y:S05]  /*19f0*/  @!P0 BRA `(.L_x_24) ;  /* 0x00000070005c8947 */ /* 0x004fea0003800000 */
.L_x_151:
[----:B------:R-:W-:Y:S01]  /*1a00*/  VIADD R10, R10, 0x1 ;  /* 0x000000010a0a7836 */ /* 0x000fe20000000000 */
[----:B------:R2:W-:Y:S04]  /*1a10*/  SYNCS.ARRIVE.TRANS64.A1T0 RZ, [R3+URZ+0x110], RZ ;  /* 0x000110ff03ff79a7 */ /* 0x0005e800081000ff */
[----:B------:R-:W-:-:S04]  /*1a20*/  ISETP.NE.AND P0, PT, R10, 0x2, PT ;  /* 0x000000020a00780c */ /* 0x000fc80003f05270 */
[----:B------:R-:W-:Y:S02]  /*1a30*/  SEL R10, R10, RZ, P0 ;  /* 0x000000ff0a0a7207 */ /* 0x000fe40000000000 */
[----:B--2---:R-:W-:-:S04]  /*1a40*/  SEL R3, RZ, 0x1, P0 ;  /* 0x00000001ff037807 */ /* 0x004fc80000000000 */
[----:B------:R-:W-:-:S07]  /*1a50*/  LOP3.LUT R8, R8, R3, RZ, 0x3c, !PT ;  /* 0x0000000308087212 */ /* 0x000fce00078e3cff */
.L_x_23:
[----:B------:R-:W-:Y:S01]  /*1a60*/  UMOV UR6, 0x400 ;  /* 0x0000040000067882 */ /* 0x000fe20000000000 */
[----:B------:R-:W-:Y:S01]  /*1a70*/  LEA.HI R3, R21, R21, RZ, 0x1 ;  /* 0x0000001515037211 */ /* 0x000fe200078f08ff */
[----:B-1----:R-:W-:Y:S01]  /*1a80*/  ULEA UR6, UR37, UR6, 0x18 ;  /* 0x0000000625067291 */ /* 0x002fe2000f8ec0ff */
[----:B------:R-:W-:Y:S01]  /*1a90*/  SHF.L.U32 R2, R15, 0x1f, RZ ;  /* 0x0000001f0f027819 */ /* 0x000fe200000006ff */
[----:B------:R-:W-:Y:S01]  /*1aa0*/  UISETP.GE.U32.AND UP0, UPT, UR13, 0x7f, UPT ;  /* 0x0000007f0d00788c */ /* 0x000fe2000bf06070 */
[C---:B------:R-:W-:Y:S01]  /*1ab0*/  R2UR UR9, R16.reuse ;  /* 0x00000000100972ca */ /* 0x040fe200000e0000 */
[----:B------:R-:W-:Y:S01]  /*1ac0*/  ULEA UR8, UR26, UR6, 0x3 ;  /* 0x000000061a087291 */ /* 0x000fe2000f8e18ff */
[----:B------:R-:W-:Y:S01]  /*1ad0*/  IMAD.SHL.U32 R3, R3, 0x40, RZ ;  /* 0x0000004003037824 */ /* 0x000fe200078e00ff */
[----:B------:R-:W-:Y:S01]  /*1ae0*/  R2UR UR10, R16 ;  /* 0x00000000100a72ca */ /* 0x000fe200000e0000 */
[----:B------:R-:W-:-:S03]  /*1af0*/  UMOV UR28, URZ ;  /* 0x000000ff001c7c82 */ /* 0x000fc60008000000 */
[----:B------:R-:W-:-:S03]  /*1b00*/  R2UR UR34, R3 ;  /* 0x00000000032272ca */ /* 0x000fc600000e0000 */
[----:B------:R1:W2:Y:S01]  /*1b10*/  SYNCS.PHASECHK.TRANS64.TRYWAIT P0, [UR8+0x30], R2 ;  /* 0x00003002ff0075a7 */ /* 0x0002a20008001108 */
[----:B------:R-:W-:-:S09]  /*1b20*/  R2UR UR8, R20 ;  /* 0x00000000140872ca */ /* 0x000fd200000e0000 */
[----:B------:R-:W-:-:S04]  /*1b30*/  ULOP3.LUT UR34, UR9, 0xffffff80, UR34, 0xf8, !UPT ;  /* 0xffffff8009227892 */ /* 0x000fc8000f8ef822 */
[----:B------:R-:W-:Y:S01]  /*1b40*/  ULEA UR10, UR8, UR10, 0x7 ;  /* 0x0000000a080a7291 */ /* 0x000fe2000f8e38ff */
[----:B------:R-:W-:Y:S11]  /*1b50*/  BRA.U !UP0, `(.L_x_25) ;  /* 0x0000000108cc7547 */ /* 0x000ff6000b800000 */
[----:B------:R-:W-:Y:S01]  /*1b60*/  UMOV UR16, UR24 ;  /* 0x0000001800107c82 */ /* 0x000fe20008000000 */
[----:B------:R-:W-:Y:S01]  /*1b70*/  UMOV UR20, UR26 ;  /* 0x0000001a00147c82 */ /* 0x000fe20008000000 */
[----:B------:R-:W-:Y:S01]  /*1b80*/  UMOV UR35, URZ ;  /* 0x000000ff00237c82 */ /* 0x000fe20008000000 */
[----:B------:R-:W-:-:S05]  /*1b90*/  UMOV UR11, UR5 ;  /* 0x00000005000b7c82 */ /* 0x000fca0008000000 */
.L_x_31:
[----:B------:R-:W-:Y:S01]  /*1ba0*/  ULEA UR33, UR20, UR6, 0x3 ;  /* 0x0000000614217291 */ /* 0x000fe2000f8e18ff */
[----:B------:R-:W-:Y:S01]  /*1bb0*/  @P5 MOV R3, 0x8000 ;  /* 0x0000800000035802 */ /* 0x000fe20000000f00 */
[----:B-12-4-:R-:W-:Y:S10]  /*1bc0*/  @P0 BRA `(.L_x_26) ;  /* 0x00000000000c0947 */ /* 0x016ff40003800000 */
[----:B------:R-:W-:-:S04]  /*1bd0*/  SHF.L.U32 R5, R15, 0x1f, RZ ;  /* 0x0000001f0f057819 */ /* 0x000fc800000006ff */
[----:B------:R-:W2:Y:S02]  /*1be0*/  SYNCS.PHASECHK.TRANS64.TRYWAIT P0, [UR33+0x30], R5 ;  /* 0x00003005ff0075a7 */ /* 0x000ea40008001121 */
[----:B--2---:R-:W-:Y:S05]  /*1bf0*/  @!P0 BRA `(.L_x_27) ;  /* 0x0000006c00f08947 */ /* 0x004fea0003800000 */
.L_x_26:
[----:B------:R2:W-:Y:S01]  /*1c00*/  @P5 SYNCS.ARRIVE.TRANS64 RZ, [UR33], R3 ;  /* 0x00000003ffff59a7 */ /* 0x0005e20008000021 */
[----:B------:R-:W-:Y:S02]  /*1c10*/  ULOP3.LUT UR8, UR25, 0x2, URZ, 0xfc, !UPT ;  /* 0x0000000219087892 */ /* 0x000fe4000f8efcff */
[----:B------:R-:W-:Y:S02]  /*1c20*/  UIADD3 UR16, UPT, UPT, UR16, 0x1, URZ ;  /* 0x0000000110107890 */ /* 0x000fe4000fffe0ff */
[----:B------:R-:W-:Y:S02]  /*1c30*/  UISETP.NE.AND UP0, UPT, UR8, 0x2, UPT ;  /* 0x000000020800788c */ /* 0x000fe4000bf05270 */
[----:B------:R-:W-:-:S07]  /*1c40*/  UISETP.NE.AND UP2, UPT, UR16, 0x1, UPT ;  /* 0x000000011000788c */ /* 0x000fce000bf45270 */
[----:B------:R-:W-:Y:S05]  /*1c50*/  BRA.U UP0, `(.L_x_28) ;  /* 0x0000000100047547 */ /* 0x000fea000b800000 */
[----:B------:R-:W-:Y:S05]  /*1c60*/  BPT.TRAP 0x1 ;  /* 0x000000040000795c */ /* 0x000fea0000300000 */
.L_x_28:
[----:B------:R-:W-:Y:S04]  /*1c70*/  BSSY.RECONVERGENT B0, `(.L_x_29) ;  /* 0x0000003000007945 */ /* 0x000fe80003800200 */
[----:B------:R-:W-:Y:S05]  /*1c80*/  @!P4 BRA `(.L_x_30) ;  /* 0x000000000004c947 */ /* 0x000fea0003800000 */
[----:B------:R-:W-:Y:S05]  /*1c90*/  BPT.TRAP 0x1 ;  /* 0x000000040000795c */ /* 0x000fea0000300000 */
.L_x_30:
[----:B------:R-:W-:Y:S05]  /*1ca0*/  BSYNC.RECONVERGENT B0 ;  /* 0x0000000000007941 */ /* 0x000fea0003800200 */
.L_x_29:
[----:B------:R-:W-:Y:S02]  /*1cb0*/  UIADD3 UR26, UPT, UPT, UR20, 0x1, URZ ;  /* 0x00000001141a7890 */ /* 0x000fe4000fffe0ff */
[----:B------:R-:W-:Y:S02]  /*1cc0*/  ULEA UR32, UR20, UR6, 0xd ;  /* 0x0000000614207291 */ /* 0x000fe4000f8e68ff */
[----:B------:R-:W-:Y:S02]  /*1cd0*/  UISETP.NE.AND UP0, UPT, UR26, 0x6, UPT ;  /* 0x000000061a00788c */ /* 0x000fe4000bf05270 */
[----:B------:R-:W-:Y:S02]  /*1ce0*/  UIADD3 UR38, UP1, UPT, UR22, 0x80, URZ ;  /* 0x0000008016267890 */ /* 0x000fe4000ff3e0ff */
[----:B------:R-:W-:Y:S02]  /*1cf0*/  USEL UR9, URZ, 0x1, UP0 ;  /* 0x00000001ff097887 */ /* 0x000fe40008000000 */
[----:B------:R-:W-:-:S02]  /*1d00*/  USEL UR26, UR26, URZ, UP0 ;  /* 0x000000ff1a1a7287 */ /* 0x000fc40008000000 */
[----:B------:R-:W-:Y:S02]  /*1d10*/  UIADD3 UR30, UP0, UPT, UR22, 0x180, URZ ;  /* 0x00000180161e7890 */ /* 0x000fe4000ff1e0ff */
[----:B------:R-:W-:Y:S01]  /*1d20*/  ULEA UR8, UR26, UR6, 0x3 ;  /* 0x000000061a087291 */ /* 0x000fe2000f8e18ff */
[----:B------:R-:W-:Y:S01]  /*1d30*/  LOP3.LUT R15, R15, UR9, RZ, 0x3c, !PT ;  /* 0x000000090f0f7c12 */ /* 0x000fe2000f8e3cff */
[----:B------:R-:W-:Y:S02]  /*1d40*/  ULOP3.LUT UR33, UR33, 0xfefffff8, URZ, 0xc0, !UPT ;  /* 0xfefffff821217892 */ /* 0x000fe4000f8ec0ff */
[----:B------:R-:W-:Y:S01]  /*1d50*/  UIADD3.X UR39, UPT, UPT, URZ, UR23, URZ, UP1, !UPT ;  /* 0x00000017ff277290 */ /* 0x000fe20008ffe4ff */
[----:B-1----:R-:W-:Y:S01]  /*1d60*/  SHF.L.U32 R2, R15, 0x1f, RZ ;  /* 0x0000001f0f027819 */ /* 0x002fe200000006ff */
[----:B------:R-:W-:Y:S02]  /*1d70*/  UIADD3 UR32, UPT, UPT, UR32, 0x4300, URZ ;  /* 0x0000430020207890 */ /* 0x000fe4000fffe0ff */
[----:B------:R-:W-:Y:S01]  /*1d80*/  UIADD3.X UR31, UPT, UPT, URZ, UR23, URZ, UP0, !UPT ;  /* 0x00000017ff1f7290 */ /* 0x000fe200087fe4ff */
[----:B------:R4:W1:Y:S01]  /*1d90*/  SYNCS.PHASECHK.TRANS64.TRYWAIT P0, [UR8+0x30], R2 ;  /* 0x00003002ff0075a7 */ /* 0x0008620008001108 */
[----:B------:R-:W-:-:S02]  /*1da0*/  ULEA UR8, UR20, UR7, 0xc ;  /* 0x0000000714087291 */ /* 0x000fc4000f8e60ff */
[----:B------:R-:W-:Y:S02]  /*1db0*/  UPRMT UR17, URZ, 0x5410, UR4 ;  /* 0x00005410ff117896 */ /* 0x000fe40008000004 */
[----:B------:R-:W-:Y:S01]  /*1dc0*/  ULEA UR8, UR8, UR6, 0x1 ;  /* 0x0000000608087291 */ /* 0x000fe2000f8e08ff */
[----:B------:R-:W-:Y:S01]  /*1dd0*/  UMOV UR18, 0x0 ;  /* 0x0000000000127882 */ /* 0x000fe20000000000 */
[----:B------:R-:W-:Y:S02]  /*1de0*/  UMOV UR19, 0x10000000 ;  /* 0x1000000000137882 */ /* 0x000fe40000000000 */
[----:B------:R-:W-:Y:S01]  /*1df0*/  UIADD3 UR8, UPT, UPT, UR8, 0x10300, URZ ;  /* 0x0001030008087890 */ /* 0x000fe2000fffe0ff */
[----:B------:R2:W-:Y:S01]  /*1e00*/  UTMALDG.3D.2CTA [UR32], [UR38], desc[UR18] ;  /* 0x00001220260075b4 */ /* 0x0005e20008211000 */
[----:B------:R-:W-:Y:S01]  /*1e10*/  UMOV UR12, UR36 ;  /* 0x00000024000c7c82 */ /* 0x000fe20008000000 */
[----:B------:R-:W-:Y:S01]  /*1e20*/  UMOV UR9, UR33 ;  /* 0x0000002100097c82 */ /* 0x000fe20008000000 */
[----:B------:R-:W-:Y:S01]  /*1e30*/  UMOV UR28, UR21 ;  /* 0x00000015001c7c82 */ /* 0x000fe20008000000 */
[----:B------:R-:W-:-:S04]  /*1e40*/  UMOV UR20, UR26 ;  /* 0x0000001a00147c82 */ /* 0x000fc80008000000 */
[----:B------:R3:W-:Y:S01]  /*1e50*/  UTMALDG.3D.MULTICAST.2CTA [UR8], [UR30], UR17, desc[UR18] ;  /* 0x000012081e0073b4 */ /* 0x0007e20008211811 */
[----:B--2---:R-:W-:Y:S02]  /*1e60*/  UIADD3 UR35, UPT, UPT, UR35, 0x40, URZ ;  /* 0x0000004023237890 */ /* 0x004fe4000fffe0ff */
[----:B---3--:R-:W-:Y:S01]  /*1e70*/  UIADD3 UR11, UPT, UPT, UR11, 0x40, URZ ;  /* 0x000000400b0b7890 */ /* 0x008fe2000fffe0ff */
[----:B------:R-:W-:Y:S11]  /*1e80*/  BRA.U UP2, `(.L_x_31) ;  /* 0xfffffffd02447547 */ /* 0x000ff6000b83ffff */
.L_x_25:
[----:B------:R-:W-:Y:S01]  /*1e90*/  ULEA UR8, UR26, UR6, 0x3 ;  /* 0x000000061a087291 */ /* 0x000fe2000f8e18ff */
[----:B-1--4-:R-:W-:Y:S01]  /*1ea0*/  SHF.L.U32 R2, R15, 0x1f, RZ ;  /* 0x0000001f0f027819 */ /* 0x012fe200000006ff */
[----:B------:R-:W-:Y:S01]  /*1eb0*/  @!P1 SYNCS.ARRIVE.TRANS64.A1T0 RZ, [UR6+0xa8], RZ ;  /* 0x0000a8ffffff99a7 */ /* 0x000fe20008100006 */
[----:B------:R-:W-:-:S06]  /*1ec0*/  UISETP.GT.AND UP0, UPT, UR15, UR14, UPT ;  /* 0x0000000e0f00728c */ /* 0x000fcc000bf04270 */
[----:B--2---:R1:W2:Y:S03]  /*1ed0*/  SYNCS.PHASECHK.TRANS64.TRYWAIT P0, [UR8+0x30], R2 ;  /* 0x00003002ff0075a7 */ /* 0x0042a60008001108 */
[----:B------:R-:W-:Y:S05]  /*1ee0*/  BRA.U !UP0, `(.L_x_32) ;  /* 0x0000000108c87547 */ /* 0x000fea000b800000 */
[----:B------:R-:W-:Y:S01]  /*1ef0*/  UIADD3 UR30, UPT, UPT, UR27, UR28, URZ ;  /* 0x0000001c1b1e7290 */ /* 0x000fe2000fffe0ff */
[----:B------:R-:W-:-:S11]  /*1f00*/  UMOV UR31, UR26 ;  /* 0x0000001a001f7c82 */ /* 0x000fd60008000000 */
.L_x_38:
[----:B------:R-:W-:Y:S01]  /*1f10*/  ULEA UR17, UR31, UR6, 0x3 ;  /* 0x000000061f117291 */ /* 0x000fe2000f8e18ff */
[----:B--2---:R-:W-:Y:S01]  /*1f20*/  @P5 MOV R3, 0x8000 ;  /* 0x0000800000035802 */ /* 0x004fe20000000f00 */
[----:B-12---:R-:W-:Y:S10]  /*1f30*/  @P0 BRA `(.L_x_33) ;  /* 0x00000000000c0947 */ /* 0x006ff40003800000 */
[----:B------:R-:W-:-:S04]  /*1f40*/  SHF.L.U32 R5, R15, 0x1f, RZ ;  /* 0x0000001f0f057819 */ /* 0x000fc800000006ff */
[----:B------:R-:W2:Y:S02]  /*1f50*/  SYNCS.PHASECHK.TRANS64.TRYWAIT P0, [UR17+0x30], R5 ;  /* 0x00003005ff0075a7 */ /* 0x000ea40008001111 */
[----:B--2---:R-:W-:Y:S05]  /*1f60*/  @!P0 BRA `(.L_x_34) ;  /* 0x0000006c002c8947 */ /* 0x004fea0003800000 */
.L_x_33:
[----:B------:R2:W-:Y:S01]  /*1f70*/  @P5 SYNCS.ARRIVE.TRANS64 RZ, [UR17], R3 ;  /* 0x00000003ffff59a7 */ /* 0x0005e20008000011 */
[----:B------:R-:W-:-:S04]  /*1f80*/  ULOP3.LUT UR8, UR25, 0x2, URZ, 0xfc, !UPT ;  /* 0x0000000219087892 */ /* 0x000fc8000f8efcff */
[----:B------:R-:W-:-:S09]  /*1f90*/  UISETP.NE.AND UP0, UPT, UR8, 0x2, UPT ;  /* 0x000000020800788c */ /* 0x000fd2000bf05270 */
[----:B------:R-:W-:Y:S05]  /*1fa0*/  BRA.U UP0, `(.L_x_35) ;  /* 0x0000000100047547 */ /* 0x000fea000b800000 */
[----:B------:R-:W-:Y:S05]  /*1fb0*/  BPT.TRAP 0x1 ;  /* 0x000000040000795c */ /* 0x000fea0000300000 */
.L_x_35:
[----:B------:R-:W-:Y:S04]  /*1fc0*/  BSSY.RECONVERGENT B0, `(.L_x_36) ;  /* 0x0000003000007945 */ /* 0x000fe80003800200 */
[----:B------:R-:W-:Y:S05]  /*1fd0*/  @!P4 BRA `(.L_x_37) ;  /* 0x000000000004c947 */ /* 0x000fea0003800000 */
[----:B------:R-:W-:Y:S05]  /*1fe0*/  BPT.TRAP 0x1 ;  /* 0x000000040000795c */ /* 0x000fea0000300000 */
.L_x_37:
[----:B------:R-:W-:Y:S05]  /*1ff0*/  BSYNC.RECONVERGENT B0 ;  /* 0x0000000000007941 */ /* 0x000fea0003800200 */
.L_x_36:
        /* <DEDUP_REMOVED lines=9> */
[----:B------:R-:W-:Y:S02]  /*2090*/  USHF.L.U32 UR19, UR28, 0x6, URZ ;  /* 0x000000061c137899 */ /* 0x000fe400080006ff */
[----:B------:R-:W-:Y:S01]  /*20a0*/  ULOP3.LUT UR17, UR17, 0xfefffff8, URZ, 0xc0, !UPT ;  /* 0xfefffff811117892 */ /* 0x000fe2000f8ec0ff */
[----:B-1----:R-:W-:Y:S01]  /*20b0*/  SHF.L.U32 R2, R15, 0x1f, RZ ;  /* 0x0000001f0f027819 */ /* 0x002fe200000006ff */
[----:B------:R-:W-:Y:S02]  /*20c0*/  UIADD3.X UR41, UPT, UPT, URZ, UR23, URZ, UP1, !UPT ;  /* 0x00000017ff297290 */ /* 0x000fe40008ffe4ff */
[----:B------:R-:W-:Y:S01]  /*20d0*/  UIADD3 UR16, UPT, UPT, UR16, 0x4300, URZ ;  /* 0x0000430010107890 */ /* 0x000fe2000fffe0ff */
[----:B------:R4:W1:Y:S01]  /*20e0*/  SYNCS.PHASECHK.TRANS64.TRYWAIT P0, [UR8+0x30], R2 ;  /* 0x00003002ff0075a7 */ /* 0x0008620008001108 */
[----:B------:R-:W-:-:S02]  /*20f0*/  ULEA UR8, UR31, UR7, 0xc ;  /* 0x000000071f087291 */ /* 0x000fc4000f8e60ff */
[----:B------:R-:W-:Y:S02]  /*2100*/  UIADD3 UR11, UPT, UPT, UR5, UR19, URZ ;  /* 0x00000013050b7290 */ /* 0x000fe4000fffe0ff */
[----:B------:R-:W-:Y:S02]  /*2110*/  ULEA UR8, UR8, UR6, 0x1 ;  /* 0x0000000608087291 */ /* 0x000fe4000f8e08ff */
[----:B------:R-:W-:Y:S02]  /*2120*/  UPRMT UR29, URZ, 0x5410, UR4 ;  /* 0x00005410ff1d7896 */ /* 0x000fe40008000004 */
[----:B------:R-:W-:Y:S02]  /*2130*/  UIADD3 UR8, UPT, UPT, UR8, 0x10300, URZ ;  /* 0x0001030008087890 */ /* 0x000fe4000fffe0ff */
[----:B------:R-:W-:Y:S01]  /*2140*/  UIADD3.X UR39, UPT, UPT, URZ, UR23, URZ, UP0, !UPT ;  /* 0x00000017ff277290 */ /* 0x000fe200087fe4ff */
[----:B------:R-:W-:Y:S01]  /*2150*/  UMOV UR32, 0x0 ;  /* 0x0000000000207882 */ /* 0x000fe20000000000 */
[----:B------:R-:W-:Y:S01]  /*2160*/  UMOV UR33, 0x10000000 ;  /* 0x1000000000217882 */ /* 0x000fe20000000000 */
[----:B------:R-:W-:Y:S01]  /*2170*/  UMOV UR18, UR34 ;  /* 0x0000002200127c82 */ /* 0x000fe20008000000 */
[----:B------:R-:W-:Y:S01]  /*2180*/  UMOV UR20, UR36 ;  /* 0x0000002400147c82 */ /* 0x000fe20008000000 */
[----:B------:R-:W-:Y:S01]  /*2190*/  UMOV UR12, UR36 ;  /* 0x00000024000c7c82 */ /* 0x000fe20008000000 */
[----:B------:R-:W-:Y:S01]  /*21a0*/  UMOV UR9, UR17 ;  /* 0x0000001100097c82 */ /* 0x000fe20008000000 */
[----:B------:R4:W-:Y:S01]  /*21b0*/  UTMALDG.3D.2CTA [UR16], [UR40], desc[UR32] ;  /* 0x00002010280075b4 */ /* 0x0009e20008211000 */
[----:B------:R-:W-:Y:S01]  /*21c0*/  UIADD3 UR28, UPT, UPT, UR28, 0x1, URZ ;  /* 0x000000011c1c7890 */ /* 0x000fe2000fffe0ff */
[----:B------:R-:W-:-:S03]  /*21d0*/  UMOV UR31, UR26 ;  /* 0x0000001a001f7c82 */ /* 0x000fc60008000000 */
[----:B------:R-:W-:Y:S01]  /*21e0*/  UISETP.NE.AND UP0, UPT, UR28, UR30, UPT ;  /* 0x0000001e1c00728c */ /* 0x000fe2000bf05270 */
[----:B------:R4:W-:Y:S08]  /*21f0*/  UTMALDG.3D.MULTICAST.2CTA [UR8], [UR38], UR29, desc[UR32] ;  /* 0x00002008260073b4 */ /* 0x0009f0000821181d */
[----:B----4-:R-:W-:Y:S05]  /*2200*/  BRA.U UP0, `(.L_x_38) ;  /* 0xfffffffd00407547 */ /* 0x010fea000b83ffff */
.L_x_32:
[----:B-1----:R-:W-:Y:S01]  /*2210*/  LEA R2, R14, UR6, 0x3 ;  /* 0x000000060e027c11 */ /* 0x002fe2000f8e18ff */
[----:B------:R-:W-:Y:S01]  /*2220*/  NOP ;  /* 0x0000000000007918 */ /* 0x000fe20000000000 */
[----:B--2---:R-:W-:Y:S02]  /*2230*/  SHF.L.U32 R3, R12, 0x1f, RZ ;  /* 0x0000001f0c037819 */ /* 0x004fe400000006ff */
[----:B------:R-:W-:Y:S02]  /*2240*/  LEA R4, R14, UR6, 0x4 ;  /* 0x000000060e047c11 */ /* 0x000fe4000f8e20ff */
[----:B------:R-:W1:Y:S02]  /*2250*/  SYNCS.PHASECHK.TRANS64.TRYWAIT P0, [R2+URZ+0xb0], R3 ;  /* 0x0000b003020075a7 */ /* 0x000e6400080011ff */
[----:B-1----:R-:W-:Y:S05]  /*2260*/  @!P0 BRA `(.L_x_39) ;  /* 0x0000006800848947 */ /* 0x002fea0003800000 */
.L_x_154:
[----:B------:R-:W2:Y:S01]  /*2270*/  LDS.128 R4, [R4+0x140] ;  /* 0x0001400004047984 */ /* 0x000ea20000000c00 */
[----:B------:R-:W-:Y:S01]  /*2280*/  ISETP.GE.AND P0, PT, R26, 0x1, PT ;  /* 0x000000011a00780c */ /* 0x000fe20003f06270 */
[----:B-1----:R-:W-:Y:S01]  /*2290*/  VIADD R2, R2, 0xc0 ;  /* 0x000000c002027836 */ /* 0x002fe20000000000 */
[----:B------:R-:W-:Y:S01]  /*22a0*/  @!PT LDS RZ, [RZ] ;  /* 0x00000000fffff984 */ /* 0x000fe20000000800 */
[----:B------:R-:W-:Y:S01]  /*22b0*/  @!PT LDS RZ, [RZ] ;  /* 0x00000000fffff984 */ /* 0x000fe20000000800 */
[----:B------:R-:W-:Y:S01]  /*22c0*/  @!PT LDS RZ, [RZ] ;  /* 0x00000000fffff984 */ /* 0x000fe20000000800 */
[----:B------:R-:W-:Y:S01]  /*22d0*/  @!PT LDS RZ, [RZ] ;  /* 0x00000000fffff984 */ /* 0x000fe20000000800 */
[----:B------:R1:W-:Y:S06]  /*22e0*/  MEMBAR.ALL.CTA ;  /* 0x0000000000007992 */ /* 0x0003ec0000008000 */
[----:B-1----:R-:W1:Y:S01]  /*22f0*/  FENCE.VIEW.ASYNC.S ;  /* 0x00000000000073c6 */ /* 0x002e620000000000 */
[----:B------:R-:W-:-:S04]  /*2300*/  PRMT R2, RZ, 0x654, R2 ;  /* 0x00000654ff027816 */ /* 0x000fc80000000002 */
[----:B-1----:R1:W-:Y:S01]  /*2310*/  SYNCS.ARRIVE.TRANS64.RED.A1T0 RZ, [R2+URZ], RZ ;  /* 0x000000ff02ff79a7 */ /* 0x0023e200081004ff */
[----:B--2---:R-:W-:-:S13]  /*2320*/  LOP3.LUT P2, RZ, R6, 0x1, RZ, 0xc0, !PT ;  /* 0x0000000106ff7812 */ /* 0x004fda000784c0ff */
[----:B------:R-:W-:Y:S01]  /*2330*/  @P2 SHF.R.U32.HI R3, RZ, 0x10, R5 ;  /* 0x00000010ff032819 */ /* 0x000fe20000011605 */
[----:B------:R-:W-:Y:S01]  /*2340*/  VOTEU.ANY UP0, P2 ;  /* 0x0000000000ff7886 */ /* 0x000fe20001000100 */
[----:B------:R-:W-:Y:S02]  /*2350*/  @P2 MOV R13, R4 ;  /* 0x00000004000d2202 */ /* 0x000fe40000000f00 */
[----:B------:R-:W-:Y:S02]  /*2360*/  @P2 R2UR.BROADCAST UR8, R3 ;  /* 0x00000000030822ca */ /* 0x000fe400008e0000 */
[----:B------:R-:W-:-:S11]  /*2370*/  @P2 LOP3.LUT R11, R5, 0xffff, RZ, 0xc0, !PT ;  /* 0x0000ffff050b2812 */ /* 0x000fd600078ec0ff */
[----:B------:R-:W-:Y:S01]  /*2380*/  @UP0 UMOV UR36, UR8 ;  /* 0x0000000800240c82 */ /* 0x000fe20008000000 */
[----:B-1----:R-:W-:Y:S05]  /*2390*/  @!P0 BRA `(.L_x_40) ;  /* 0x0000000000b88947 */ /* 0x002fea0003800000 */
[----:B------:R-:W3:Y:S01]  /*23a0*/  LDC.64 R4, c[0x0][0xb18] ;  /* 0x0002c600ff047b82 */ /* 0x000ee20000000a00 */
[----:B------:R-:W-:-:S07]  /*23b0*/  ISETP.NE.AND P3, PT, R26, 0x1, PT ;  /* 0x000000011a00780c */ /* 0x000fce0003f65270 */
[----:B------:R-:W1:Y:S08]  /*23c0*/  LDC.64 R6, c[0x0][0xb10] ;  /* 0x0002c400ff067b82 */ /* 0x000e700000000a00 */
[----:B------:R-:W2:Y:S08]  /*23d0*/  LDC R17, c[0x0][0xb20] ;  /* 0x0002c800ff117b82 */ /* 0x000eb00000000800 */
[----:B------:R-:W4:Y:S01]  /*23e0*/  LDC R18, c[0x0][0xb0c] ;  /* 0x0002c300ff127b82 */ /* 0x000f220000000800 */
[----:B---3--:R-:W-:Y:S01]  /*23f0*/  IMAD.HI.U32 R22, R0, R5, RZ ;  /* 0x0000000500167227 */ /* 0x008fe200078e00ff */
[----:B------:R-:W-:-:S06]  /*2400*/  ISETP.NE.AND P0, PT, R4, 0x1, PT ;  /* 0x000000010400780c */ /* 0x000fcc0003f05270 */
[----:B------:R-:W3:Y:S01]  /*2410*/  LDC.64 R2, c[0x0][0xb28] ;  /* 0x0002ca00ff027b82 */ /* 0x000ee20000000a00 */
[----:B-1----:R-:W-:-:S04]  /*2420*/  IMAD.HI.U32 R20, R9, R6, RZ ;  /* 0x0000000609147227 */ /* 0x002fc800078e00ff */
[----:B------:R-:W-:Y:S01]  /*2430*/  IMAD.HI.U32 R24, R13, R6, RZ ;  /* 0x000000060d187227 */ /* 0x000fe200078e00ff */
[----:B------:R-:W-:Y:S02]  /*2440*/  SHF.R.U32.HI R20, RZ, R7, R20 ;  /* 0x00000007ff147219 */ /* 0x000fe40000011614 */
[----:B--2---:R-:W-:Y:S01]  /*2450*/  SHF.R.U32.HI R19, RZ, R17, R22 ;  /* 0x00000011ff137219 */ /* 0x004fe20000011616 */
[----:B------:R-:W-:Y:S01]  /*2460*/  IMAD.HI.U32 R22, R11, R5, RZ ;  /* 0x000000050b167227 */ /* 0x000fe200078e00ff */
[----:B------:R-:W-:Y:S02]  /*2470*/  SHF.R.U32.HI R24, RZ, R7, R24 ;  /* 0x00000007ff187219 */ /* 0x000fe40000011618 */
[----:B------:R-:W-:Y:S02]  /*2480*/  SEL R19, R0, R19, !P0 ;  /* 0x0000001300137207 */ /* 0x000fe40004000000 */
[----:B------:R-:W-:Y:S02]  /*2490*/  SHF.R.U32.HI R22, RZ, R17, R22 ;  /* 0x00000011ff167219 */ /* 0x000fe40000011616 */
[----:B----4-:R-:W-:-:S02]  /*24a0*/  ISETP.NE.AND P1, PT, R18, 0x1, PT ;  /* 0x000000011200780c */ /* 0x010fc40003f25270 */
[----:B------:R-:W-:Y:S02]  /*24b0*/  SEL R5, R11, R22, !P0 ;  /* 0x000000160b057207 */ /* 0x000fe40004000000 */
[----:B------:R-:W-:Y:S02]  /*24c0*/  SEL R21, R9, R20, !P1 ;  /* 0x0000001409157207 */ /* 0x000fe40004800000 */
[----:B------:R-:W-:Y:S01]  /*24d0*/  SEL R7, R13, R24, !P1 ;  /* 0x000000180d077207 */ /* 0x000fe20004800000 */
[----:B---3--:R-:W-:Y:S01]  /*24e0*/  IMAD.HI.U32 R20, R19, R2, RZ ;  /* 0x0000000213147227 */ /* 0x008fe200078e00ff */
[----:B------:R-:W-:-:S03]  /*24f0*/  IADD3 R17, PT, PT, -R5, RZ, RZ ;  /* 0x000000ff05117210 */ /* 0x000fc60007ffe1ff */
        /* <DEDUP_REMOVED lines=11> */
[----:B------:R-:W-:-:S04]  /*25b0*/  @!P0 IMAD.HI.U32 R20, R7, R2, RZ ;  /* 0x0000000207148227 */ /* 0x000fc800078e00ff */
[----:B------:R-:W-:Y:S01]  /*25c0*/  IMAD.MOV R2, RZ, RZ, -R6 ;  /* 0x000000ffff027224 */ /* 0x000fe200078e0a06 */
[----:B------:R-:W-:-:S03]  /*25d0*/  @!P0 SHF.R.U32.HI R20, RZ, R3, R20 ;  /* 0x00000003ff148219 */ /* 0x000fc60000011614 */
[----:B------:R-:W-:Y:S01]  /*25e0*/  IMAD R2, R26, R2, R5 ;  /* 0x000000021a027224 */ /* 0x000fe200078e0205 */
        /* <DEDUP_REMOVED lines=9> */
.L_x_40:
[----:B------:R-:W1:Y:S02]  /*2680*/  LDCU UR8, c[0x0][0xb30] ;  /* 0x00016600ff0877ac */ /* 0x000e640008000800 */
[----:B-1----:R-:W-:-:S09]  /*2690*/  UISETP.NE.AND UP0, UPT, UR8, 0x1, UPT ;  /* 0x000000010800788c */ /* 0x002fd2000bf05270 */
[----:B------:R-:W-:Y:S05]  /*26a0*/  BRA.U UP0, `(.L_x_41) ;  /* 0x0000000100407547 */ /* 0x000fea000b800000 */
[----:B------:R-:W1:Y:S08]  /*26b0*/  LDC.64 R4, c[0x0][0xb10] ;  /* 0x0002c400ff047b82 */ /* 0x000e700000000a00 */
[----:B------:R-:W2:Y:S08]  /*26c0*/  LDC.64 R2, c[0x0][0xb18] ;  /* 0x0002c600ff027b82 */ /* 0x000eb00000000a00 */
[----:B------:R-:W4:Y:S08]  /*26d0*/  LDC R6, c[0x0][0xb20] ;  /* 0x0002c800ff067b82 */ /* 0x000f300000000800 */
[----:B------:R-:W3:Y:S01]  /*26e0*/  LDC R18, c[0x0][0xb0c] ;  /* 0x0002c300ff127b82 */ /* 0x000ee20000000800 */
[----:B-1----:R-:W-:-:S05]  /*26f0*/  IMAD.HI.U32 R4, R13, R4, RZ ;  /* 0x000000040d047227 */ /* 0x002fca00078e00ff */
[----:B------:R-:W-:Y:S01]  /*2700*/  SHF.R.U32.HI R4, RZ, R5, R4 ;  /* 0x00000005ff047219 */ /* 0x000fe20000011604 */
[----:B--2---:R-:W-:Y:S01]  /*2710*/  IMAD.HI.U32 R3, R11, R3, RZ ;  /* 0x000000030b037227 */ /* 0x004fe200078e00ff */
[----:B------:R-:W-:-:S04]  /*2720*/  ISETP.NE.AND P0, PT, R2, 0x1, PT ;  /* 0x000000010200780c */ /* 0x000fc80003f05270 */
[----:B----4-:R-:W-:-:S04]  /*2730*/  SHF.R.U32.HI R6, RZ, R6, R3 ;  /* 0x00000006ff067219 */ /* 0x010fc80000011603 */
[----:B------:R-:W-:Y:S02]  /*2740*/  SEL R3, R11, R6, !P0 ;  /* 0x000000060b037207 */ /* 0x000fe40004000000 */
[----:B---3--:R-:W-:-:S04]  /*2750*/  ISETP.NE.AND P1, PT, R18, 0x1, PT ;  /* 0x000000011200780c */ /* 0x008fc80003f25270 */
[----:B------:R-:W-:-:S05]  /*2760*/  SEL R4, R13, R4, !P1 ;  /* 0x000000040d047207 */ /* 0x000fca0004800000 */
[----:B------:R-:W-:Y:S02]  /*2770*/  IMAD.IADD R5, R3, 0x1, -R4 ;  /* 0x0000000103057824 */ /* 0x000fe400078e0a04 */
[----:B------:R-:W-:Y:S02]  /*2780*/  IMAD.IADD R3, R4, 0x1, -R3 ;  /* 0x0000000104037824 */ /* 0x000fe400078e0a03 */
[----:B------:R-:W-:Y:S02]  /*2790*/  IMAD R13, R5, R18, R13 ;  /* 0x00000012050d7224 */ /* 0x000fe400078e020d */
[----:B------:R-:W-:-:S07]  /*27a0*/  IMAD R11, R3, R2, R11 ;  /* 0x00000002030b7224 */ /* 0x000fce00078e020b */
.L_x_41:
[----:B------:R-:W-:Y:S01]  /*27b0*/  VIADD R14, R14, 0x1 ;  /* 0x000000010e0e7836 */ /* 0x000fe20000000000 */
[----:B------:R-:W-:Y:S01]  /*27c0*/  PLOP3.LUT P1, PT, PT, PT, PT, 0x80, 0x8 ;  /* 0x000000000008781c */ /* 0x000fe20003f2f070 */
[----:B------:R-:W-:Y:S02]  /*27d0*/  IMAD.IADD R21, R13, 0x1, R60 ;  /* 0x000000010d157824 */ /* 0x000fe400078e023c */
[----:B------:R-:W-:Y:S01]  /*27e0*/  IMAD.IADD R20, R11, 0x1, R58 ;  /* 0x000000010b147824 */ /* 0x000fe200078e023a */
[----:B------:R-:W-:-:S04]  /*27f0*/  ISETP.NE.AND P0, PT, R14, 0x2, PT ;  /* 0x000000020e00780c */ /* 0x000fc80003f05270 */
[----:B------:R-:W-:Y:S02]  /*2800*/  SEL R3, RZ, 0x1, P0 ;  /* 0x00000001ff037807 */ /* 0x000fe40000000000 */
[----:B------:R-:W-:Y:S02]  /*2810*/  SEL R14, R14, RZ, P0 ;  /* 0x000000ff0e0e7207 */ /* 0x000fe40000000000 */
[----:B------:R-:W-:Y:S01]  /*2820*/  LOP3.LUT R12, R12, R3, RZ, 0x3c, !PT ;  /* 0x000000030c0c7212 */ /* 0x000fe200078e3cff */
[----:B------:R-:W-:Y:S06]  /*2830*/  @P2 BRA `(.L_x_42) ;  /* 0xfffffff000482947 */ /* 0x000fec000383ffff */
[----:B------:R-:W-:Y:S01]  /*2840*/  UIADD3 UR6, UPT, UPT, UR6, 0x30, URZ ;  /* 0x0000003006067890 */ /* 0x000fe2000fffe0ff */
[----:B------:R-:W-:-:S03]  /*2850*/  SHF.L.U32 R3, R15, 0x1f, RZ ;  /* 0x0000001f0f037819 */ /* 0x000fc600000006ff */
[----:B------:R-:W-:-:S09]  /*2860*/  ULEA UR4, UR26, UR6, 0x3 ;  /* 0x000000061a047291 */ /* 0x000fd2000f8e18ff */
[----:B------:R-:W1:Y:S02]  /*2870*/  SYNCS.PHASECHK.TRANS64.TRYWAIT P0, [UR4], R3 ;  /* 0x00000003ff0075a7 */ /* 0x000e640008001104 */
[----:B-1----:R-:W-:Y:S05]  /*2880*/  @!P0 BRA `(.L_x_43) ;  /* 0x0000006400108947 */ /* 0x002fea0003800000 */
.L_x_156:
[----:B------:R-:W-:-:S04]  /*2890*/  UIADD3 UR5, UPT, UPT, UR26, 0x1, URZ ;  /* 0x000000011a057890 */ /* 0x000fc8000fffe0ff */
[----:B------:R-:W-:-:S04]  /*28a0*/  UISETP.NE.AND UP0, UPT, UR5, 0x6, UPT ;  /* 0x000000060500788c */ /* 0x000fc8000bf05270 */
[----:B------:R-:W-:Y:S02]  /*28b0*/  USEL UR7, URZ, 0x1, UP0 ;  /* 0x00000001ff077887 */ /* 0x000fe40008000000 */
[----:B------:R-:W-:-:S04]  /*28c0*/  USEL UR5, UR5, URZ, UP0 ;  /* 0x000000ff05057287 */ /* 0x000fc80008000000 */
[----:B------:R-:W-:Y:S01]  /*28d0*/  ULEA UR4, UR5, UR6, 0x3 ;  /* 0x0000000605047291 */ /* 0x000fe2000f8e18ff */
[----:B------:R-:W-:-:S04]  /*28e0*/  LOP3.LUT R2, R15, UR7, RZ, 0x3c, !PT ;  /* 0x000000070f027c12 */ /* 0x000fc8000f8e3cff */
[----:B-1----:R-:W-:-:S04]  /*28f0*/  SHF.L.U32 R3, R2, 0x1f, RZ ;  /* 0x0000001f02037819 */ /* 0x002fc800000006ff */
[----:B------:R-:W1:Y:S02]  /*2900*/  SYNCS.PHASECHK.TRANS64.TRYWAIT P0, [UR4], R3 ;  /* 0x00000003ff0075a7 */ /* 0x000e640008001104 */
[----:B-1----:R-:W-:Y:S05]  /*2910*/  @!P0 BRA `(.L_x_44) ;  /* 0x0000006400048947 */ /* 0x002fea0003800000 */
.L_x_158:
        /* <DEDUP_REMOVED lines=9> */
.L_x_160:
        /* <DEDUP_REMOVED lines=9> */
.L_x_162:
        /* <DEDUP_REMOVED lines=9> */
.L_x_164:
[----:B------:R-:W-:-:S04]  /*2ad0*/  UIADD3 UR5, UPT, UPT, UR5, 0x1, URZ ;  /* 0x0000000105057890 */ /* 0x000fc8000fffe0ff */
[----:B------:R-:W-:-:S04]  /*2ae0*/  UISETP.NE.AND UP0, UPT, UR5, 0x6, UPT ;  /* 0x000000060500788c */ /* 0x000fc8000bf05270 */
[----:B------:R-:W-:Y:S02]  /*2af0*/  USEL UR4, URZ, 0x1, UP0 ;  /* 0x00000001ff047887 */ /* 0x000fe40008000000 */
[----:B------:R-:W-:-:S04]  /*2b00*/  USEL UR5, UR5, URZ, UP0 ;  /* 0x000000ff05057287 */ /* 0x000fc80008000000 */
[----:B------:R-:W-:Y:S01]  /*2b10*/  ULEA UR5, UR5, UR6, 0x3 ;  /* 0x0000000605057291 */ /* 0x000fe2000f8e18ff */
[----:B-1----:R-:W-:-:S04]  /*2b20*/  LOP3.LUT R3, R2, UR4, RZ, 0x3c, !PT ;  /* 0x0000000402037c12 */ /* 0x002fc8000f8e3cff */
[----:B------:R-:W-:Y:S01]  /*2b30*/  SHF.L.U32 R3, R3, 0x1f, RZ ;  /* 0x0000001f03037819 */ /* 0x000fe200000006ff */
[----:B---3--:R-:W-:-:S07]  /*2b40*/  IMAD.U32 R0, RZ, RZ, UR5 ;  /* 0x00000005ff007e24 */ /* 0x008fce000f8e00ff */
.L_x_48:
[----:B-1----:R1:W2:Y:S02]  /*2b50*/  SYNCS.PHASECHK.TRANS64.TRYWAIT P0, [R0+URZ], R3 ;  /* 0x00000003000075a7 */ /* 0x0022a400080011ff */
[----:B--2---:R-:W-:Y:S05]  /*2b60*/  @!P0 NANOSLEEP.SYNCS 0x989680 ;  /* 0x009896800000895d */ /* 0x004fea0003900000 */
[----:B------:R-:W2:Y:S02]  /*2b70*/  @!P0 SYNCS.PHASECHK.TRANS64 P0, [R0+URZ], R3 ;  /* 0x00000003000085a7 */ /* 0x000ea400080010ff */
[----:B--2---:R-:W-:Y:S05]  /*2b80*/  @P0 EXIT ;  /* 0x000000000000094d */ /* 0x004fea0003800000 */
[----:B------:R-:W-:Y:S05]  /*2b90*/  BRA `(.L_x_48) ;  /* 0xfffffffc00ec7947 */ /* 0x000fea000383ffff */
.L_x_22:
[----:B------:R-:W-:-:S04]  /*2ba0*/  UISETP.NE.AND UP0, UPT, UR37, URZ, UPT ;  /* 0x000000ff2500728c */ /* 0x000fc8000bf05270 */
[----:B------:R-:W-:-:S09]  /*2bb0*/  UISETP.NE.OR UP0, UPT, UR10, 0x1, UP0 ;  /* 0x000000010a00788c */ /* 0x000fd20008705670 */
[----:B------:R-:W-:Y:S05]  /*2bc0*/  BRA.U UP0, `(.L_x_49) ;  /* 0x00000005004c7547 */ /* 0x000fea000b800000 */
[----:B------:R-:W-:Y:S01]  /*2bd0*/  HFMA2 R11, -RZ, RZ, 0, 0 ;  /* 0x00000000ff0b7431 */ /* 0x000fe200000001ff */
[----:B------:R-:W-:Y:S01]  /*2be0*/  ISETP.GE.U32.AND P2, PT, R10, 0x8, PT ;  /* 0x000000080a00780c */ /* 0x000fe20003f46070 */
[----:B------:R-:W-:Y:S01]  /*2bf0*/  IMAD.MOV.U32 R12, RZ, RZ, 0x1 ;  /* 0x00000001ff0c7424 */ /* 0x000fe200078e00ff */
[----:B------:R-:W-:Y:S01]  /*2c00*/  CS2R R8, SRZ ;  /* 0x0000000000087805 */ /* 0x000fe2000001ff00 */
[----:B------:R-:W-:Y:S01]  /*2c10*/  IMAD.MOV.U32 R3, RZ, RZ, RZ ;  /* 0x000000ffff037224 */ /* 0x000fe200078e00ff */
[----:B------:R-:W-:Y:S01]  /*2c20*/  UMOV UR4, 0x400 ;  /* 0x0000040000047882 */ /* 0x000fe20000000000 */
[----:B------:R-:W-:Y:S01]  /*2c30*/  UMOV UR6, URZ ;  /* 0x000000ff00067c82 */ /* 0x000fe20008000000 */
[----:B------:R-:W-:-:S12]  /*2c40*/  ULEA UR37, UR37, UR4, 0x18 ;  /* 0x0000000425257291 */ /* 0x000fd8000f8ec0ff */
.L_x_53:
[----:B------:R-:W-:Y:S02]  /*2c50*/  LEA R0, R3, UR37, 0x3 ;  /* 0x0000002503007c11 */ /* 0x000fe4000f8e18ff */
[----:B------:R-:W-:-:S03]  /*2c60*/  SHF.L.U32 R5, R8, 0x1f, RZ ;  /* 0x0000001f08057819 */ /* 0x000fc600000006ff */
[----:B------:R-:W-:Y:S01]  /*2c70*/  VIADD R4, R0, 0x120 ;  /* 0x0000012000047836 */ /* 0x000fe20000000000 */
[----:B------:R-:W1:Y:S02]  /*2c80*/  SYNCS.PHASECHK.TRANS64.TRYWAIT P0, [R0+URZ+0x110], R5 ;  /* 0x00011005000075a7 */ /* 0x000e6400080011ff */
[----:B-1----:R-:W-:Y:S05]  /*2c90*/  @!P0 BRA `(.L_x_50) ;  /* 0x0000006000848947 */ /* 0x002fea0003800000 */
.L_x_165:
[----:B------:R-:W-:Y:S01]  /*2ca0*/  ULEA UR5, UR6, UR37, 0x3 ;  /* 0x0000002506057291 */ /* 0x000fe2000f8e18ff */
[----:B------:R-:W-:Y:S01]  /*2cb0*/  PRMT R4, RZ, 0x654, R4 ;  /* 0x00000654ff047816 */ /* 0x000fe20000000004 */
[----:B-1----:R-:W-:Y:S01]  /*2cc0*/  @!P2 IMAD.MOV.U32 R5, RZ, RZ, 0x10 ;  /* 0x00000010ff05a424 */ /* 0x002fe200078e00ff */
[----:B------:R-:W-:Y:S01]  /*2cd0*/  SHF.L.U32 R7, R12, 0x1f, RZ ;  /* 0x0000001f0c077819 */ /* 0x000fe200000006ff */
[----:B------:R-:W-:Y:S01]  /*2ce0*/  UIADD3 UR4, UPT, UPT, UR5, 0xb0, URZ ;  /* 0x000000b005047890 */ /* 0x000fe2000fffe0ff */
[----:B------:R1:W-:Y:S05]  /*2cf0*/  SYNCS.ARRIVE.TRANS64.RED.A1T0 RZ, [R4+URZ], RZ ;  /* 0x000000ff04ff79a7 */ /* 0x0003ea00081004ff */
[----:B------:R-:W-:Y:S01]  /*2d00*/  IMAD.U32 R13, RZ, RZ, UR4 ;  /* 0x00000004ff0d7e24 */ /* 0x000fe2000f8e00ff */
[----:B------:R-:W2:Y:S04]  /*2d10*/  SYNCS.PHASECHK.TRANS64.TRYWAIT P0, [UR5+0xc0], R7 ;  /* 0x0000c007ff0075a7 */ /* 0x000ea80008001105 */
[----:B------:R-:W-:Y:S01]  /*2d20*/  PRMT R13, R10, 0x654, R13 ;  /* 0x000006540a0d7816 */ /* 0x000fe2000000000d */
[----:B-12---:R-:W-:Y:S06]  /*2d30*/  @!P0 BRA `(.L_x_51) ;  /* 0x0000006000708947 */ /* 0x006fec0003800000 */
.L_x_167:
[----:B------:R-:W-:Y:S01]  /*2d40*/  ULEA UR4, UR6, UR37, 0x4 ;  /* 0x0000002506047291 */ /* 0x000fe2000f8e20ff */
[----:B------:R-:W-:Y:S01]  /*2d50*/  SEL R2, R13, R2, !P2 ;  /* 0x000000020d027207 */ /* 0x000fe20005000000 */
[----:B------:R-:W-:Y:S01]  /*2d60*/  UIADD3 UR5, UPT, UPT, UR5, 0xb0, URZ ;  /* 0x000000b005057890 */ /* 0x000fe2000fffe0ff */
[----:B-1----:R-:W-:Y:S01]  /*2d70*/  LEA R0, R11, UR37, 0x3 ;  /* 0x000000250b007c11 */ /* 0x002fe2000f8e18ff */
[----:B------:R-:W-:Y:S01]  /*2d80*/  UIADD3 UR4, UPT, UPT, UR4, 0x140, URZ ;  /* 0x0000014004047890 */ /* 0x000fe2000fffe0ff */
[----:B------:R1:W-:Y:S01]  /*2d90*/  @!P2 SYNCS.ARRIVE.TRANS64.RED RZ, [R2+URZ], R5 ;  /* 0x0000000502ffa9a7 */ /* 0x0003e200080004ff */
[----:B------:R-:W-:Y:S01]  /*2da0*/  UIADD3 UR6, UPT, UPT, UR6, 0x1, URZ ;  /* 0x0000000106067890 */ /* 0x000fe2000fffe0ff */
[----:B------:R-:W-:-:S03]  /*2db0*/  VIADD R3, R3, 0x1 ;  /* 0x0000000103037836 */ /* 0x000fc60000000000 */
[----:B------:R-:W-:Y:S02]  /*2dc0*/  UISETP.NE.AND UP0, UPT, UR6, 0x2, UPT ;  /* 0x000000020600788c */ /* 0x000fe4000bf05270 */
[----:B------:R-:W-:Y:S01]  /*2dd0*/  ISETP.NE.AND P0, PT, R3, 0x2, PT ;  /* 0x000000020300780c */ /* 0x000fe20003f05270 */
[----:B------:R-:W-:Y:S06]  /*2de0*/  UGETNEXTWORKID.BROADCAST [UR4], [UR5] ;  /* 0x00000000040073ca */ /* 0x000fec0008000100 */
[----:B------:R-:W-:Y:S02]  /*2df0*/  USEL UR4, URZ, 0x1, UP0 ;  /* 0x00000001ff047887 */ /* 0x000fe40008000000 */
[----:B------:R-:W-:-:S04]  /*2e00*/  USEL UR6, UR6, URZ, UP0 ;  /* 0x000000ff06067287 */ /* 0x000fc80008000000 */
[----:B------:R-:W-:Y:S02]  /*2e10*/  LOP3.LUT R12, R12, UR4, RZ, 0x3c, !PT ;  /* 0x000000040c0c7c12 */ /* 0x000fe4000f8e3cff */
[----:B-1----:R-:W-:-:S04]  /*2e20*/  SHF.L.U32 R5, R9, 0x1f, RZ ;  /* 0x0000001f09057819 */ /* 0x002fc800000006ff */
[----:B------:R-:W1:Y:S02]  /*2e30*/  SYNCS.PHASECHK.TRANS64.TRYWAIT P1, [R0+URZ+0xb0], R5 ;  /* 0x0000b005000075a7 */ /* 0x000e6400080211ff */
[----:B-1----:R-:W-:Y:S05]  /*2e40*/  @!P1 BRA `(.L_x_52) ;  /* 0x0000006000449947 */ /* 0x002fea0003800000 */
.L_x_168:
[----:B------:R-:W-:Y:S01]  /*2e50*/  LEA R4, R11, UR37, 0x4 ;  /* 0x000000250b047c11 */ /* 0x000fe2000f8e20ff */
[----:B-1----:R-:W-:Y:S01]  /*2e60*/  VIADD R0, R0, 0xc0 ;  /* 0x000000c000007836 */ /* 0x002fe20000000000 */
[----:B------:R-:W-:Y:S01]  /*2e70*/  SEL R3, R3, RZ, P0 ;  /* 0x000000ff03037207 */ /* 0x000fe20000000000 */
[----:B------:R-:W-:-:S03]  /*2e80*/  VIADD R11, R11, 0x1 ;  /* 0x000000010b0b7836 */ /* 0x000fc60000000000 */
[----:B------:R-:W1:Y:S01]  /*2e90*/  LDS.128 R4, [R4+0x140] ;  /* 0x0001400004047984 */ /* 0x000e620000000c00 */
[----:B------:R-:W-:Y:S02]  /*2ea0*/  PRMT R0, RZ, 0x654, R0 ;  /* 0x00000654ff007816 */ /* 0x000fe40000000000 */
[C---:B------:R-:W-:Y:S01]  /*2eb0*/  ISETP.NE.AND P1, PT, R11.reuse, 0x2, PT ;  /* 0x000000020b00780c */ /* 0x040fe20003f25270 */
[----:B------:R-:W-:Y:S01]  /*2ec0*/  @!PT LDS RZ, [RZ] ;  /* 0x00000000fffff984 */ /* 0x000fe20000000800 */
[----:B------:R-:W-:Y:S01]  /*2ed0*/  @!PT LDS RZ, [RZ] ;  /* 0x00000000fffff984 */ /* 0x000fe20000000800 */
[----:B------:R-:W-:Y:S01]  /*2ee0*/  @!PT LDS RZ, [RZ] ;  /* 0x00000000fffff984 */ /* 0x000fe20000000800 */
[----:B------:R-:W-:Y:S01]  /*2ef0*/  @!PT LDS RZ, [RZ] ;  /* 0x00000000fffff984 */ /* 0x000fe20000000800 */
[----:B------:R2:W-:Y:S06]  /*2f00*/  MEMBAR.ALL.CTA ;  /* 0x0000000000007992 */ /* 0x0005ec0000008000 */
[----:B--2---:R-:W2:Y:S01]  /*2f10*/  FENCE.VIEW.ASYNC.S ;  /* 0x00000000000073c6 */ /* 0x004ea20000000000 */
[----:B------:R-:W-:Y:S01]  /*2f20*/  SEL R11, R11, RZ, P1 ;  /* 0x000000ff0b0b7207 */ /* 0x000fe20000800000 */
[----:B--2---:R2:W-:Y:S01]  /*2f30*/  SYNCS.ARRIVE.TRANS64.RED.A1T0 RZ, [R0+URZ], RZ ;  /* 0x000000ff00ff79a7 */ /* 0x0045e200081004ff */
[----:B-1----:R-:W-:-:S02]  /*2f40*/  LOP3.LUT P3, RZ, R6, 0x1, RZ, 0xc0, !PT ;  /* 0x0000000106ff7812 */ /* 0x002fc4000786c0ff */
[----:B------:R-:W-:-:S04]  /*2f50*/  SEL R5, RZ, 0x1, P0 ;  /* 0x00000001ff057807 */ /* 0x000fc80000000000 */
[----:B------:R-:W-:Y:S02]  /*2f60*/  LOP3.LUT R8, R8, R5, RZ, 0x3c, !PT ;  /* 0x0000000508087212 */ /* 0x000fe400078e3cff */
[----:B--2---:R-:W-:-:S04]  /*2f70*/  SEL R0, RZ, 0x1, P1 ;  /* 0x00000001ff007807 */ /* 0x004fc80000800000 */
[----:B------:R-:W-:Y:S01]  /*2f80*/  LOP3.LUT R9, R9, R0, RZ, 0x3c, !PT ;  /* 0x0000000009097212 */ /* 0x000fe200078e3cff */
[----:B------:R-:W-:Y:S06]  /*2f90*/  @P3 BRA `(.L_x_53) ;  /* 0xfffffffc002c3947 */ /* 0x000fec000383ffff */
[----:B------:R-:W-:Y:S01]  /*2fa0*/  ULEA UR5, UR6, UR37, 0x3 ;  /* 0x0000002506057291 */ /* 0x000fe2000f8e18ff */
[----:B------:R-:W-:-:S08]  /*2fb0*/  SHF.L.U32 R3, R12, 0x1f, RZ ;  /* 0x0000001f0c037819 */ /* 0x000fd000000006ff */
[----:B------:R-:W1:Y:S02]  /*2fc0*/  SYNCS.PHASECHK.TRANS64 P0, [UR5+0xc0], R3 ;  /* 0x0000c003ff0075a7 */ /* 0x000e640008001005 */
[----:B-1----:R-:W-:Y:S05]  /*2fd0*/  @P0 BRA `(.L_x_54) ;  /* 0x0000000000080947 */ /* 0x002fea0003800000 */
[----:B------:R-:W1:Y:S02]  /*2fe0*/  SYNCS.PHASECHK.TRANS64.TRYWAIT P0, [UR5+0xc0], R3 ;  /* 0x0000c003ff0075a7 */ /* 0x000e640008001105 */
[----:B-1----:R-:W-:Y:S05]  /*2ff0*/  @!P0 BRA `(.L_x_55) ;  /* 0x0000005c00ec8947 */ /* 0x002fea0003800000 */
.L_x_54:
[----:B------:R-:W-:-:S04]  /*3000*/  UIADD3 UR4, UPT, UPT, UR6, 0x1, URZ ;  /* 0x0000000106047890 */ /* 0x000fc8000fffe0ff */
[----:B------:R-:W-:-:S04]  /*3010*/  UISETP.NE.AND UP0, UPT, UR4, 0x2, UPT ;  /* 0x000000020400788c */ /* 0x000fc8000bf05270 */
[----:B------:R-:W-:Y:S02]  /*3020*/  USEL UR7, URZ, 0x1, UP0 ;  /* 0x00000001ff077887 */ /* 0x000fe40008000000 */
[----:B------:R-:W-:-:S04]  /*3030*/  USEL UR4, UR4, URZ, UP0 ;  /* 0x000000ff04047287 */ /* 0x000fc80008000000 */
[----:B------:R-:W-:Y:S01]  /*3040*/  ULEA UR4, UR4, UR37, 0x3 ;  /* 0x0000002504047291 */ /* 0x000fe2000f8e18ff */
[----:B-1----:R-:W-:-:S04]  /*3050*/  LOP3.LUT R3, R12, UR7, RZ, 0x3c, !PT ;  /* 0x000000070c037c12 */ /* 0x002fc8000f8e3cff */
[----:B------:R-:W-:-:S04]  /*3060*/  SHF.L.U32 R0, R3, 0x1f, RZ ;  /* 0x0000001f03007819 */ /* 0x000fc800000006ff */
[----:B------:R-:W1:Y:S02]  /*3070*/  SYNCS.PHASECHK.TRANS64 P0, [UR4+0xc0], R0 ;  /* 0x0000c000ff0075a7 */ /* 0x000e640008001004 */
[----:B-1----:R-:W-:Y:S05]  /*3080*/  @P0 EXIT ;  /* 0x000000000000094d */ /* 0x002fea0003800000 */
[----:B------:R-:W-:Y:S02]  /*3090*/  SHF.L.U32 R3, R3, 0x1f, RZ ;  /* 0x0000001f03037819 */ /* 0x000fe400000006ff */
[----:B------:R-:W-:-:S07]  /*30a0*/  MOV R0, UR4 ;  /* 0x0000000400007c02 */ /* 0x000fce0008000f00 */
.L_x_56:
[----:B-1----:R1:W2:Y:S02]  /*30b0*/  SYNCS.PHASECHK.TRANS64.TRYWAIT P0, [R0+URZ+0xc0], R3 ;  /* 0x0000c003000075a7 */ /* 0x0022a400080011ff */
[----:B--2---:R-:W-:Y:S05]  /*30c0*/  @!P0 NANOSLEEP.SYNCS 0x989680 ;  /* 0x009896800000895d */ /* 0x004fea0003900000 */
[----:B------:R-:W2:Y:S02]  /*30d0*/  @!P0 SYNCS.PHASECHK.TRANS64 P0, [R0+URZ+0xc0], R3 ;  /* 0x0000c003000085a7 */ /* 0x000ea400080010ff */
[----:B--2---:R-:W-:Y:S05]  /*30e0*/  @P0 EXIT ;  /* 0x000000000000094d */ /* 0x004fea0003800000 */
[----:B------:R-:W-:Y:S05]  /*30f0*/  BRA `(.L_x_56) ;  /* 0xfffffffc00ec7947 */ /* 0x000fea000383ffff */
.L_x_49:
[----:B------:R-:W-:Y:S05]  /*3100*/  BRA.U UP4, `(.L_x_57) ;  /* 0x0000001104d07547 */ /* 0x000fea000b800000 */
[----:B------:R-:W-:Y:S01]  /*3110*/  UMOV UR4, 0x40 ;  /* 0x0000004000047882 */ /* 0x000fe20000000000 */
[----:B------:R-:W-:Y:S01]  /*3120*/  NOP ;  /* 0x0000000000007918 */ /* 0x000fe20000000000 */
[----:B------:R-:W-:Y:S01]  /*3130*/  ULEA UR4, UR37, UR4, 0x18 ;  /* 0x0000000425047291 */ /* 0x000fe2000f8ec0ff */
[----:B------:R-:W-:Y:S02]  /*3140*/  UMOV UR5, 0x400 ;  /* 0x0000040000057882 */ /* 0x000fe40000000000 */
[----:B------:R-:W-:-:S06]  /*3150*/  ULEA UR37, UR37, UR5, 0x18 ;  /* 0x0000000525257291 */ /* 0x000fcc000f8ec0ff */
[----:B------:R-:W1:Y:S02]  /*3160*/  LDS.U8 R2, [UR4+0x1c] ;  /* 0x00001c04ff027984 */ /* 0x000e640008000000 */
[----:B-1----:R-:W-:-:S13]  /*3170*/  ISETP.NE.AND P0, PT, R2, RZ, PT ;  /* 0x000000ff0200720c */ /* 0x002fda0003f05270 */
[----:B------:R-:W-:Y:S05]  /*3180*/  @P0 BRA `(.L_x_58) ;  /* 0x0000000400080947 */ /* 0x000fea0003800000 */
[----:B------:R-:W-:Y:S02]  /*3190*/  UISETP.NE.U32.AND UP0, UPT, UR9, 0x1, UPT ;  /* 0x000000010900788c */ /* 0x000fe4000bf05070 */
[----:B------:R-:W-:-:S07]  /*31a0*/  UIADD3 UR6, UPT, UPT, UR4, 0x8, URZ ;  /* 0x0000000804067890 */ /* 0x000fce000fffe0ff */
[----:B------:R-:W-:Y:S05]  /*31b0*/  BRA.U !UP0, `(.L_x_59) ;  /* 0x00000001089c7547 */ /* 0x000fea000b800000 */
[----:B------:R-:W-:Y:S01]  /*31c0*/  ELECT P0, URZ, PT ;  /* 0x0000000000ff782f */ /* 0x000fe20003800000 */
[----:B------:R-:W-:-:S12]  /*31d0*/  BSSY B0, `(.L_x_59) ;  /* 0x0000025000007945 */ /* 0x000fd80003800000 */
[----:B------:R-:W-:Y:S05]  /*31e0*/  @!P0 BRA `(.L_x_60) ;  /* 0x00000000008c8947 */ /* 0x000fea0003800000 */
[----:B------:R-:W-:-:S05]  /*31f0*/  UMOV UR5, 0x10 ;  /* 0x0000001000057882 */ /* 0x000fca0000000000 */
[----:B------:R-:W-:Y:S04]  /*3200*/  DEPBAR.LE SB1, 0x36 ;  /* 0x00009d800000791a */ /* 0x000fe80000000000 */
[----:B------:R-:W1:Y:S02]  /*3210*/  UTCATOMSWS.2CTA.FIND_AND_SET.ALIGN UP1, UR5, UR5 ;  /* 0x00000005000575e3 */ /* 0x000e640008220800 */
[----:B-1----:R-:W-:Y:S01]  /*3220*/  MOV R11, UR5 ;  /* 0x00000005000b7c02 */ /* 0x002fe20008000f00 */
[----:B------:R-:W-:Y:S06]  /*3230*/  BRA.U UP1, `(.L_x_61) ;  /* 0x0000000101187547 */ /* 0x000fec000b800000 */
.L_x_62:
[----:B------:R-:W-:Y:S05]  /*3240*/  NANOSLEEP 0x64 ;  /* 0x000000640000795d */ /* 0x000fea0003800000 */
[----:B------:R-:W-:-:S05]  /*3250*/  UMOV UR5, 0x10 ;  /* 0x0000001000057882 */ /* 0x000fca0000000000 */
[----:B------:R-:W-:Y:S04]  /*3260*/  DEPBAR.LE SB1, 0x36 ;  /* 0x00009d800000791a */ /* 0x000fe80000000000 */
[----:B------:R-:W1:Y:S02]  /*3270*/  UTCATOMSWS.2CTA.FIND_AND_SET.ALIGN UP1, UR5, UR5 ;  /* 0x00000005000575e3 */ /* 0x000e640008220800 */
[----:B-1----:R-:W-:Y:S01]  /*3280*/  MOV R11, UR5 ;  /* 0x00000005000b7c02 */ /* 0x002fe20008000f00 */
[----:B------:R-:W-:Y:S05]  /*3290*/  BRA.U !UP1, `(.L_x_62) ;  /* 0xfffffffd09e87547 */ /* 0x000fea000b83ffff */
.L_x_61:
[----:B------:R-:W1:Y:S01]  /*32a0*/  LDS R5, [UR4+0x10] ;  /* 0x00001004ff057984 */ /* 0x000e620008000800 */
[----:B------:R-:W-:Y:S01]  /*32b0*/  IMAD.U32 R3, RZ, RZ, UR37 ;  /* 0x00000025ff037e24 */ /* 0x000fe2000f8e00ff */
[----:B------:R-:W-:-:S03]  /*32c0*/  MOV R2, UR8 ;  /* 0x0000000800027c02 */ /* 0x000fc60008000f00 */
[----:B------:R-:W-:Y:S01]  /*32d0*/  VIADD R3, R3, 0x160 ;  /* 0x0000016003037836 */ /* 0x000fe20000000000 */
[----:B-1----:R-:W-:-:S04]  /*32e0*/  SHF.L.U32 R5, R5, 0x1f, RZ ;  /* 0x0000001f05057819 */ /* 0x002fc800000006ff */
[----:B------:R-:W1:Y:S02]  /*32f0*/  SYNCS.PHASECHK.TRANS64.TRYWAIT P0, [UR4+0x8], R5 ;  /* 0x00000805ff0075a7 */ /* 0x000e640008001104 */
[----:B-1----:R-:W-:Y:S05]  /*3300*/  @P0 BRA `(.L_x_63) ;  /* 0x0000000000080947 */ /* 0x002fea0003800000 */
[----:B------:R-:W1:Y:S02]  /*3310*/  SYNCS.PHASECHK.TRANS64.TRYWAIT P0, [UR4+0x8], R5 ;  /* 0x00000805ff0075a7 */ /* 0x000e640008001104 */
[----:B-1----:R-:W-:Y:S05]  /*3320*/  @!P0 BRA `(.L_x_64) ;  /* 0x0000005c00388947 */ /* 0x002fea0003800000 */
.L_x_63:
[----:B-1----:R-:W-:Y:S01]  /*3330*/  HFMA2 R4, -RZ, RZ, 0, 5.9604644775390625e-08 ;  /* 0x00000001ff047431 */ /* 0x002fe200000001ff */
[----:B------:R-:W-:Y:S01]  /*3340*/  UPRMT UR5, UR8, 0x654, UR6 ;  /* 0x0000065408057896 */ /* 0x000fe20008000006 */
[----:B------:R-:W-:Y:S01]  /*3350*/  IMAD.MOV.U32 R6, RZ, RZ, 0xffff ;  /* 0x0000ffffff067424 */ /* 0x000fe200078e00ff */
[----:B------:R-:W-:Y:S01]  /*3360*/  PRMT R2, R2, 0x654, R3 ;  /* 0x0000065402027816 */ /* 0x000fe20000000003 */
[----:B------:R-:W-:Y:S02]  /*3370*/  IMAD.MOV.U32 R5, RZ, RZ, 0x4 ;  /* 0x00000004ff057424 */ /* 0x000fe400078e00ff */
[----:B------:R-:W-:Y:S01]  /*3380*/  IMAD.SHL.U32 R9, R11, 0x20, RZ ;  /* 0x000000200b097824 */ /* 0x000fe200078e00ff */
[----:B------:R-:W-:Y:S02]  /*3390*/  MOV R3, UR5 ;  /* 0x0000000500037c02 */ /* 0x000fe40008000f00 */
[-C--:B------:R-:W-:Y:S01]  /*33a0*/  SHF.L.U32 R7, R6, R11.reuse, RZ ;  /* 0x0000000b06077219 */ /* 0x080fe200000006ff */
[----:B------:R1:W-:Y:S01]  /*33b0*/  SYNCS.ARRIVE.TRANS64.RED RZ, [UR5], R5 ;  /* 0x00000005ffff79a7 */ /* 0x0003e20008000405 */
[----:B------:R-:W-:Y:S01]  /*33c0*/  SHF.L.U32 R6, R4, R11, RZ ;  /* 0x0000000b04067219 */ /* 0x000fe200000006ff */
[----:B------:R1:W-:Y:S04]  /*33d0*/  STS [UR37+0x160], R9 ;  /* 0x00016009ff007988 */ /* 0x0003e80008000825 */
[----:B------:R1:W-:Y:S04]  /*33e0*/  STAS [R2.64], R11 ;  /* 0x0000000b02007dbd */ /* 0x0003e8000c0008ff */
[----:B------:R1:W-:Y:S04]  /*33f0*/  ATOMS.OR RZ, [UR4+0x14], R7 ;  /* 0x00001407ffff798c */ /* 0x0003e8000b000004 */
[----:B------:R1:W-:Y:S04]  /*3400*/  ATOMS.OR RZ, [UR4+0x18], R6 ;  /* 0x00001806ffff798c */ /* 0x0003e8000b000004 */
[----:B------:R1:W-:Y:S02]  /*3410*/  ATOMS.XOR RZ, [UR4+0x10], R4 ;  /* 0x00001004ffff798c */ /* 0x0003e4000b800004 */
.L_x_60:
[----:B------:R-:W-:Y:S05]  /*3420*/  BSYNC B0 ;  /* 0x0000000000007941 */ /* 0x000fea0003800000 */
.L_x_59:
[----:B------:R-:W-:Y:S05]  /*3430*/  BRA.U UP0, `(.L_x_65) ;  /* 0x00000001006c7547 */ /* 0x000fea000b800000 */
[----:B------:R-:W-:-:S03]  /*3440*/  UMOV UR5, 0xffffffff ;  /* 0xffffffff00057882 */ /* 0x000fc60000000000 */
[----:B------:R-:W-:Y:S05]  /*3450*/  BRA.DIV UR5, `(.L_x_66) ;  /* 0x0000005e05047947 */ /* 0x000fea000b800000 */
[----:B------:R-:W-:-:S13]  /*3460*/  ELECT P6, URZ, PT ;  /* 0x0000000000ff782f */ /* 0x000fda00038c0000 */
.L_x_172:
[----:B------:R-:W-:Y:S05]  /*3470*/  @!P6 BRA `(.L_x_65) ;  /* 0x00000000005ce947 */ /* 0x000fea0003800000 */
[----:B-1----:R-:W1:Y:S02]  /*3480*/  LDS R3, [UR4+0x10] ;  /* 0x00001004ff037984 */ /* 0x002e640008000800 */
[----:B-1----:R-:W-:-:S04]  /*3490*/  SHF.L.U32 R3, R3, 0x1f, RZ ;  /* 0x0000001f03037819 */ /* 0x002fc800000006ff */
[----:B------:R-:W1:Y:S02]  /*34a0*/  SYNCS.PHASECHK.TRANS64.TRYWAIT P0, [UR4+0x8], R3 ;  /* 0x00000803ff0075a7 */ /* 0x000e640008001104 */
[----:B-1----:R-:W-:Y:S05]  /*34b0*/  @P0 BRA `(.L_x_67) ;  /* 0x0000000000080947 */ /* 0x002fea0003800000 */
[----:B------:R-:W1:Y:S02]  /*34c0*/  SYNCS.PHASECHK.TRANS64.TRYWAIT P0, [UR4+0x8], R3 ;  /* 0x00000803ff0075a7 */ /* 0x000e640008001104 */
[----:B-1----:R-:W-:Y:S05]  /*34d0*/  @!P0 BRA `(.L_x_68) ;  /* 0x0000005c00048947 */ /* 0x002fea0003800000 */
.L_x_67:
[----:B------:R-:W2:Y:S01]  /*34e0*/  LDS R5, [UR37+0x160] ;  /* 0x00016025ff057984 */ /* 0x000ea20008000800 */
[----:B-1----:R-:W-:Y:S02]  /*34f0*/  HFMA2 R2, -RZ, RZ, 0, 5.9604644775390625e-08 ;  /* 0x00000001ff027431 */ /* 0x002fe400000001ff */
[----:B------:R-:W-:Y:S01]  /*3500*/  IMAD.MOV.U32 R3, RZ, RZ, 0xffff ;  /* 0x0000ffffff037424 */ /* 0x000fe200078e00ff */
[----:B------:R-:W-:Y:S01]  /*3510*/  UPRMT UR5, UR8, 0x654, UR6 ;  /* 0x0000065408057896 */ /* 0x000fe20008000006 */
[----:B--2---:R-:W-:-:S03]  /*3520*/  IMAD.SHL.U32 R4, R5, 0x20, RZ ;  /* 0x0000002005047824 */ /* 0x004fc600078e00ff */
[-C--:B------:R-:W-:Y:S02]  /*3530*/  SHF.L.U32 R3, R3, R5.reuse, RZ ;  /* 0x0000000503037219 */ /* 0x080fe400000006ff */
[----:B------:R-:W-:Y:S01]  /*3540*/  SHF.L.U32 R5, R2, R5, RZ ;  /* 0x0000000502057219 */ /* 0x000fe200000006ff */
[----:B------:R2:W-:Y:S04]  /*3550*/  STS [UR37+0x160], R4 ;  /* 0x00016004ff007988 */ /* 0x0005e80008000825 */
[----:B------:R2:W-:Y:S04]  /*3560*/  ATOMS.OR RZ, [UR4+0x14], R3 ;  /* 0x00001403ffff798c */ /* 0x0005e8000b000004 */
[----:B------:R2:W-:Y:S01]  /*3570*/  ATOMS.OR RZ, [UR4+0x18], R5 ;  /* 0x00001805ffff798c */ /* 0x0005e2000b000004 */
[----:B------:R-:W-:Y:S03]  /*3580*/  SYNCS.ARRIVE.TRANS64.RED.A1T0 RZ, [UR5], RZ ;  /* 0x000000ffffff79a7 */ /* 0x000fe60008100405 */
[----:B------:R2:W-:Y:S01]  /*3590*/  ATOMS.XOR RZ, [UR4+0x10], R2 ;  /* 0x00001002ffff798c */ /* 0x0005e2000b800004 */
[----:B------:R-:W-:Y:S05]  /*35a0*/  BRA `(.L_x_65) ;  /* 0x0000000000107947 */ /* 0x000fea0003800000 */
.L_x_58:
[----:B------:R-:W-:-:S05]  /*35b0*/  MOV R2, 0xffffffff ;  /* 0xffffffff00027802 */ /* 0x000fca0000000f00 */
[----:B------:R1:W-:Y:S02]  /*35c0*/  STS [UR37+0x160], R2 ;  /* 0x00016002ff007988 */ /* 0x0003e40008000825 */
[----:B-1----:R-:W-:Y:S02]  /*35d0*/  MOV R2, 0x35f0 ;  /* 0x000035f000027802 */ /* 0x002fe40000000f00 */
[----:B-----5:R-:W-:Y:S05]  /*35e0*/  CALL.REL.NOINC `($__internal_1_$__cuda_sm10x_tcgen05_guardrail_trap_phase_invalid_during_alloc) ;  /* 0x0000006000d87944 */ /* 0x020fea0003c00000 */
.L_x_65:
[----:B------:R-:W-:Y:S05]  /*35f0*/  WARPSYNC.ALL ;  /* 0x0000000000007948 */ /* 0x000fea0003800000 */
[----:B------:R-:W3:Y:S01]  /*3600*/  S2UR UR5, SR_CgaCtaId ;  /* 0x00000000000579c3 */ /* 0x000ee20000008800 */
[----:B------:R-:W-:Y:S01]  /*3610*/  UMOV UR4, 0x400 ;  /* 0x0000040000047882 */ /* 0x000fe20000000000 */
[----:B------:R-:W-:-:S06]  /*3620*/  NOP ;  /* 0x0000000000007918 */ /* 0x000fcc0000000000 */
[----:B------:R-:W-:Y:S06]  /*3630*/  BAR.ARV 0x6, 0xa0 ;  /* 0x0182800000007b1d */ /* 0x000fec0000002000 */
[----:B------:R-:W4:Y:S01]  /*3640*/  LDCU UR6, c[0x0][0x38c] ;  /* 0x00007180ff0677ac */ /* 0x000f220008000800 */
[----:B------:R-:W-:Y:S01]  /*3650*/  LOP3.LUT R0, R0, 0xffff, RZ, 0xc0, !PT ;  /* 0x0000ffff00007812 */ /* 0x000fe200078ec0ff */
[----:B-1----:R-:W-:Y:S01]  /*3660*/  IMAD.MOV.U32 R9, RZ, RZ, 0x1 ;  /* 0x00000001ff097424 */ /* 0x002fe200078e00ff */
[----:B------:R-:W-:Y:S01]  /*3670*/  LOP3.LUT R8, R8, 0xffff, RZ, 0xc0, !PT ;  /* 0x0000ffff08087812 */ /* 0x000fe200078ec0ff */
[----:B------:R-:W-:Y:S01]  /*3680*/  UMOV UR17, URZ ;  /* 0x000000ff00117c82 */ /* 0x000fe20008000000 */
[----:B------:R-:W-:Y:S01]  /*3690*/  R2UR UR11, R0 ;  /* 0x00000000000b72ca */ /* 0x000fe200000e0000 */
[----:B------:R-:W-:Y:S01]  /*36a0*/  UMOV UR16, URZ ;  /* 0x000000ff00107c82 */ /* 0x000fe20008000000 */
[----:B------:R-:W-:Y:S01]  /*36b0*/  R2UR UR12, R8 ;  /* 0x00000000080c72ca */ /* 0x000fe200000e0000 */
[----:B------:R-:W-:Y:S01]  /*36c0*/  IMAD.MOV.U32 R8, RZ, RZ, RZ ;  /* 0x000000ffff087224 */ /* 0x000fe200078e00ff */
[----:B------:R-:W-:Y:S01]  /*36d0*/  UMOV UR15, URZ ;  /* 0x000000ff000f7c82 */ /* 0x000fe20008000000 */
[----:B---3--:R-:W-:-:S02]  /*36e0*/  ULEA UR5, UR5, UR4, 0x18 ;  /* 0x0000000405057291 */ /* 0x008fc4000f8ec0ff */
[----:B------:R-:W-:Y:S02]  /*36f0*/  UISETP.NE.AND UP2, UPT, UR9, URZ, UPT ;  /* 0x000000ff0900728c */ /* 0x000fe4000bf45270 */
[----:B------:R-:W-:Y:S02]  /*3700*/  UIADD3 UR20, UPT, UPT, UR5, 0x4300, URZ ;  /* 0x0000430005147890 */ /* 0x000fe4000fffe0ff */
[----:B------:R-:W-:Y:S02]  /*3710*/  UIADD3 UR19, UPT, UPT, UR5, 0x10300, URZ ;  /* 0x0001030005137890 */ /* 0x000fe4000fffe0ff */
[----:B----4-:R-:W-:Y:S01]  /*3720*/  UIADD3 UR6, UPT, UPT, UR6, 0x3f, URZ ;  /* 0x0000003f06067890 */ /* 0x010fe2000fffe0ff */
[----:B--2---:R-:W1:Y:S01]  /*3730*/  LDS R2, [UR5+0x160] ;  /* 0x00016005ff027984 */ /* 0x004e620008000800 */
[----:B------:R-:W-:Y:S02]  /*3740*/  USHF.R.U32.HI UR20, URZ, 0x4, UR20 ;  /* 0x00000004ff147899 */ /* 0x000fe40008011614 */
[----:B------:R-:W-:-:S02]  /*3750*/  USHF.R.S32.HI UR4, URZ, 0x1f, UR6 ;  /* 0x0000001fff047899 */ /* 0x000fc40008011406 */
[----:B------:R-:W-:Y:S02]  /*3760*/  USHF.R.U32.HI UR19, URZ, 0x4, UR19 ;  /* 0x00000004ff137899 */ /* 0x000fe40008011613 */
[----:B------:R-:W-:Y:S01]  /*3770*/  ULEA.HI UR4, UR4, UR6, URZ, 0x6 ;  /* 0x0000000604047291 */ /* 0x000fe2000f8f30ff */
[----:B------:R-:W-:Y:S01]  /*3780*/  UMOV UR28, 0x0 ;  /* 0x00000000001c7882 */ /* 0x000fe20000000000 */
[----:B------:R-:W-:Y:S02]  /*3790*/  UMOV UR29, 0x8218010 ;  /* 0x08218010001d7882 */ /* 0x000fe40000000000 */
[----:B------:R-:W-:Y:S02]  /*37a0*/  USHF.R.S32.HI UR4, URZ, 0x6, UR4 ;  /* 0x00000006ff047899 */ /* 0x000fe40008011404 */
[----:B------:R-:W-:Y:S02]  /*37b0*/  ULOP3.LUT UR20, UR20, 0x3fff, URZ, 0xc0, !UPT ;  /* 0x00003fff14147892 */ /* 0x000fe4000f8ec0ff */
[----:B------:R-:W-:-:S02]  /*37c0*/  UISETP.LT.AND UP0, UPT, UR4, 0x1, UPT ;  /* 0x000000010400788c */ /* 0x000fc4000bf01270 */
[----:B------:R-:W-:Y:S02]  /*37d0*/  ULOP3.LUT UR19, UR19, 0x3fff, URZ, 0xc0, !UPT ;  /* 0x00003fff13137892 */ /* 0x000fe4000f8ec0ff */
[----:B------:R-:W-:Y:S01]  /*37e0*/  USEL UR18, UR4, 0x1, !UP0 ;  /* 0x0000000104127887 */ /* 0x000fe2000c000000 */
[----:B------:R-:W-:Y:S01]  /*37f0*/  UMOV UR26, 0x0 ;  /* 0x00000000001a7882 */ /* 0x000fe20000000000 */
[----:B------:R-:W-:Y:S01]  /*3800*/  UMOV UR27, 0x8218010 ;  /* 0x08218010001b7882 */ /* 0x000fe20000000000 */
[----:B------:R-:W-:Y:S01]  /*3810*/  UMOV UR24, 0x0 ;  /* 0x0000000000187882 */ /* 0x000fe20000000000 */
[----:B------:R-:W-:Y:S01]  /*3820*/  UMOV UR25, 0x8218010 ;  /* 0x0821801000197882 */ /* 0x000fe20000000000 */
[----:B------:R-:W-:Y:S01]  /*3830*/  UMOV UR22, 0x0 ;  /* 0x0000000000167882 */ /* 0x000fe20000000000 */
[----:B------:R-:W-:Y:S01]  /*3840*/  UMOV UR23, 0x8218010 ;  /* 0x0821801000177882 */ /* 0x000fe20000000000 */
[----:B-1----:R-:W-:Y:S02]  /*3850*/  R2UR UR21, R2 ;  /* 0x00000000021572ca */ /* 0x002fe400000e0000 */
[----:B------:R-:W-:-:S13]  /*3860*/  CS2R R2, SRZ ;  /* 0x0000000000027805 */ /* 0x000fda000001ff00 */
.L_x_76:
[C---:B------:R-:W-:Y:S02]  /*3870*/  LEA R0, R8.reuse, UR5, 0x3 ;  /* 0x0000000508007c11 */ /* 0x040fe4000f8e18ff */
[----:B------:R-:W-:Y:S02]  /*3880*/  SHF.L.U32 R5, R3, 0x1f, RZ ;  /* 0x0000001f03057819 */ /* 0x000fe400000006ff */
[----:B------:R-:W-:Y:S02]  /*3890*/  LEA R4, R8, UR5, 0x4 ;  /* 0x0000000508047c11 */ /* 0x000fe4000f8e20ff */
[----:B------:R-:W1:Y:S02]  /*38a0*/  SYNCS.PHASECHK.TRANS64.TRYWAIT P0, [R0+URZ+0xb0], R5 ;  /* 0x0000b005000075a7 */ /* 0x000e6400080011ff */
[----:B-1-34-:R-:W-:Y:S05]  /*38b0*/  @!P0 BRA `(.L_x_69) ;  /* 0x0000005800248947 */ /* 0x01afea0003800000 */
.L_x_173:
[----:B-1----:R-:W1:Y:S01]  /*38c0*/  LDS.128 R4, [R4+0x140] ;  /* 0x0001400004047984 */ /* 0x002e620000000c00 */
[----:B------:R-:W-:Y:S02]  /*38d0*/  VIADD R0, R0, 0xc0 ;  /* 0x000000c000007836 */ /* 0x000fe40000000000 */
[----:B------:R-:W-:Y:S01]  /*38e0*/  VIADD R8, R8, 0x1 ;  /* 0x0000000108087836 */ /* 0x000fe20000000000 */
[----:B------:R-:W-:Y:S01]  /*38f0*/  @!PT LDS RZ, [RZ] ;  /* 0x00000000fffff984 */ /* 0x000fe20000000800 */
[----:B------:R-:W-:Y:S01]  /*3900*/  @!PT LDS RZ, [RZ] ;  /* 0x00000000fffff984 */ /* 0x000fe20000000800 */
[----:B------:R-:W-:Y:S01]  /*3910*/  @!PT LDS RZ, [RZ] ;  /* 0x00000000fffff984 */ /* 0x000fe20000000800 */
[----:B------:R-:W-:Y:S01]  /*3920*/  @!PT LDS RZ, [RZ] ;  /* 0x00000000fffff984 */ /* 0x000fe20000000800 */
[----:B------:R2:W-:Y:S06]  /*3930*/  MEMBAR.ALL.CTA ;  /* 0x0000000000007992 */ /* 0x0005ec0000008000 */
[----:B--2---:R-:W2:Y:S01]  /*3940*/  FENCE.VIEW.ASYNC.S ;  /* 0x00000000000073c6 */ /* 0x004ea20000000000 */
[----:B------:R-:W-:-:S04]  /*3950*/  PRMT R0, RZ, 0x654, R0 ;  /* 0x00000654ff007816 */ /* 0x000fc80000000000 */
[----:B--2---:R2:W-:Y:S01]  /*3960*/  SYNCS.ARRIVE.TRANS64.RED.A1T0 RZ, [R0+URZ], RZ ;  /* 0x000000ff00ff79a7 */ /* 0x0045e200081004ff */
[----:B-1----:R-:W-:Y:S01]  /*3970*/  LOP3.LUT P1, RZ, R6, 0x1, RZ, 0xc0, !PT ;  /* 0x0000000106ff7812 */ /* 0x002fe2000782c0ff */
[----:B--2---:R-:W-:-:S12]  /*3980*/  BRA.U UP2, `(.L_x_70) ;  /* 0x0000000502087547 */ /* 0x004fd8000b800000 */
[----:B------:R-:W1:Y:S01]  /*3990*/  LDCU UR6, c[0x0][0x38c] ;  /* 0x00007180ff0677ac */ /* 0x000e620008000800 */
[----:B------:R-:W-:Y:S02]  /*39a0*/  PLOP3.LUT P2, PT, PT, PT, PT, 0x80, 0x8 ;  /* 0x000000000008781c */ /* 0x000fe40003f4f070 */
[----:B------:R-:W-:Y:S01]  /*39b0*/  SHF.L.U32 R5, R9, 0x1f, RZ ;  /* 0x0000001f09057819 */ /* 0x000fe200000006ff */
[----:B------:R-:W-:Y:S02]  /*39c0*/  ULEA UR7, UR17, UR5, 0x3 ;  /* 0x0000000511077291 */ /* 0x000fe4000f8e18ff */
[----:B------:R-:W-:Y:S02]  /*39d0*/  ULEA UR10, UR17, UR21, 0x6 ;  /* 0x00000015110a7291 */ /* 0x000fe4000f8e30ff */
[----:B-1----:R-:W-:-:S06]  /*39e0*/  UISETP.GE.AND UP0, UPT, UR6, 0x1, UPT ;  /* 0x000000010600788c */ /* 0x002fcc000bf06270 */
[----:B------:R-:W-:-:S05]  /*39f0*/  PLOP3.LUT P0, PT, PT, PT, UP0, 0x80, 0x8 ;  /* 0x000000000008781c */ /* 0x000fca0003f0f008 */
[----:B------:R-:W-:-:S08]  /*3a00*/  @UP0 ULEA UR6, UR16, UR5, 0x3 ;  /* 0x0000000510060291 */ /* 0x000fd0000f8e18ff */
[----:B------:R-:W-:-:S04]  /*3a10*/  @P0 SHF.L.U32 R0, R2, 0x1f, RZ ;  /* 0x0000001f02000819 */ /* 0x000fc800000006ff */
[----:B------:R1:W2:Y:S01]  /*3a20*/  @P0 SYNCS.PHASECHK.TRANS64.TRYWAIT P2, [UR6], R0 ;  /* 0x00000000ff0005a7 */ /* 0x0002a20008041106 */
[----:B------:R-:W3:Y:S02]  /*3a30*/  SYNCS.PHASECHK.TRANS64.TRYWAIT P0, [UR7+0xf0], R5 ;  /* 0x0000f005ff0075a7 */ /* 0x000ee40008001107 */
[----:B-123--:R-:W-:Y:S05]  /*3a40*/  @!P0 BRA `(.L_x_71) ;  /* 0x0000005400d48947 */ /* 0x00efea0003800000 */
.L_x_175:
[----:B------:R-:W-:Y:S01]  /*3a50*/  UMOV UR14, UR15 ;  /* 0x0000000f000e7c82 */ /* 0x000fe20008000000 */
[----:B------:R-:W-:Y:S05]  /*3a60*/  BRA.U !UP0, `(.L_x_72) ;  /* 0x0000000108c07547 */ /* 0x000fea000b800000 */
[----:B------:R-:W-:Y:S02]  /*3a70*/  UIADD3 UR14, UPT, UPT, UR18, UR15, URZ ;  /* 0x0000000f120e7290 */ /* 0x000fe4000fffe0ff */
[----:B------:R-:W-:Y:S01]  /*3a80*/  UPLOP3.LUT UP3, UPT, UPT, UPT, UPT, 0x40, 0x4 ;  /* 0x000000000004789c */ /* 0x000fe20003f6e870 */
[----:B------:R-:W-:Y:S01]  /*3a90*/  UMOV UR13, UR4 ;  /* 0x00000004000d7c82 */ /* 0x000fe20008000000 */
[----:B------:R-:W-:-:S09]  /*3aa0*/  UMOV UR46, UR16 ;  /* 0x00000010002e7c82 */ /* 0x000fd20008000000 */
.L_x_75:
[----:B--2---:R-:W-:Y:S01]  /*3ab0*/  ULEA UR6, UR46, UR5, 0x3 ;  /* 0x000000052e067291 */ /* 0x004fe2000f8e18ff */
[----:B---3--:R-:W-:Y:S11]  /*3ac0*/  @P2 BRA `(.L_x_73) ;  /* 0x00000000000c2947 */ /* 0x008ff60003800000 */
[----:B-1----:R-:W-:Y:S04]  /*3ad0*/  SHF.L.U32 R5, R2, 0x1f, RZ ;  /* 0x0000001f02057819 */ /* 0x002fe800000006ff */
[----:B------:R-:W1:Y:S02]  /*3ae0*/  SYNCS.PHASECHK.TRANS64.TRYWAIT P0, [UR6], R5 ;  /* 0x00000005ff0075a7 */ /* 0x000e640008001106 */
[----:B-1----:R-:W-:Y:S05]  /*3af0*/  @!P0 BRA `(.L_x_74) ;  /* 0x0000005400c08947 */ /* 0x002fea0003800000 */
.L_x_73:
[----:B------:R-:W-:Y:S01]  /*3b00*/  UISETP.NE.AND UP0, UPT, UR13, 0x1, UPT ;  /* 0x000000010d00788c */ /* 0x000fe2000bf05270 */
[----:B------:R-:W-:Y:S01]  /*3b10*/  PLOP3.LUT P2, PT, PT, PT, PT, 0x80, 0x8 ;  /* 0x000000000008781c */ /* 0x000fe20003f4f070 */
[----:B------:R-:W-:Y:S02]  /*3b20*/  UIADD3 UR16, UPT, UPT, UR46, 0x1, URZ ;  /* 0x000000012e107890 */ /* 0x000fe4000fffe0ff */
[----:B------:R-:W-:Y:S02]  /*3b30*/  ULEA UR32, UR46, UR20, 0x9 ;  /* 0x000000142e207291 */ /* 0x000fe4000f8e48ff */
[----:B------:R-:W-:Y:S01]  /*3b40*/  UISETP.NE.AND UP1, UPT, UR16, 0x6, UPT ;  /* 0x000000061000788c */ /* 0x000fe2000bf25270 */
[----:B------:R-:W-:Y:S01]  /*3b50*/  PLOP3.LUT P0, PT, PT, PT, UP0, 0x80, 0x8 ;  /* 0x000000000008781c */ /* 0x000fe20003f0f008 */
[----:B------:R-:W-:Y:S02]  /*3b60*/  UIADD3 UR44, UPT, UPT, UR32, 0x80, URZ ;  /* 0x00000080202c7890 */ /* 0x000fe4000fffe0ff */
[----:B------:R-:W-:Y:S02]  /*3b70*/  USEL UR31, URZ, 0x1, UP1 ;  /* 0x00000001ff1f7887 */ /* 0x000fe40008800000 */
[----:B------:R-:W-:Y:S02]  /*3b80*/  USEL UR16, UR16, URZ, UP1 ;  /* 0x000000ff10107287 */ /* 0x000fe40008800000 */
[----:B------:R-:W-:Y:S02]  /*3b90*/  UIADD3 UR40, UPT, UPT, UR32, 0x100, URZ ;  /* 0x0000010020287890 */ /* 0x000fe4000fffe0ff */
[----:B------:R-:W-:Y:S01]  /*3ba0*/  @UP0 ULEA UR30, UR16, UR5, 0x3 ;  /* 0x00000005101e0291 */ /* 0x000fe2000f8e18ff */
[----:B------:R-:W-:Y:S01]  /*3bb0*/  LOP3.LUT R2, R2, UR31, RZ, 0x3c, !PT ;  /* 0x0000001f02027c12 */ /* 0x000fe2000f8e3cff */
[----:B------:R-:W-:Y:S02]  /*3bc0*/  UIADD3 UR36, UPT, UPT, UR32, 0x180, URZ ;  /* 0x0000018020247890 */ /* 0x000fe4000fffe0ff */
[----:B------:R-:W-:Y:S01]  /*3bd0*/  UIADD3 UR6, UPT, UPT, UR6, 0x30, URZ ;  /* 0x0000003006067890 */ /* 0x000fe2000fffe0ff */
[----:B-1----:R-:W-:Y:S01]  /*3be0*/  @P0 SHF.L.U32 R0, R2, 0x1f, RZ ;  /* 0x0000001f02000819 */ /* 0x002fe200000006ff */
[----:B------:R-:W-:Y:S02]  /*3bf0*/  UIADD3 UR15, UPT, UPT, UR15, 0x1, URZ ;  /* 0x000000010f0f7890 */ /* 0x000fe4000fffe0ff */
[----:B------:R-:W-:Y:S01]  /*3c00*/  UIADD3 UR13, UPT, UPT, UR13, -0x1, URZ ;  /* 0xffffffff0d0d7890 */ /* 0x000fe2000fffe0ff */
[----:B------:R2:W3:Y:S01]  /*3c10*/  @P0 SYNCS.PHASECHK.TRANS64.TRYWAIT P2, [UR30], R0 ;  /* 0x00000000ff0005a7 */ /* 0x0004e2000804111e */
[----:B------:R-:W-:Y:S02]  /*3c20*/  ULEA UR30, UR46, UR19, 0x9 ;  /* 0x000000132e1e7291 */ /* 0x000fe4000f8e48ff */
[----:B------:R-:W-:Y:S02]  /*3c30*/  UISETP.NE.AND UP0, UPT, UR15, UR14, UPT ;  /* 0x0000000e0f00728c */ /* 0x000fe4000bf05270 */
[----:B------:R-:W-:Y:S02]  /*3c40*/  UIADD3 UR42, UPT, UPT, UR30, 0x80, URZ ;  /* 0x000000801e2a7890 */ /* 0x000fe4000fffe0ff */
[----:B------:R-:W-:Y:S02]  /*3c50*/  UIADD3 UR38, UPT, UPT, UR30, 0x100, URZ ;  /* 0x000001001e267890 */ /* 0x000fe4000fffe0ff */
[----:B------:R-:W-:Y:S01]  /*3c60*/  UIADD3 UR34, UPT, UPT, UR30, 0x180, URZ ;  /* 0x000001801e227890 */ /* 0x000fe2000fffe0ff */
[----:B------:R-:W-:Y:S01]  /*3c70*/  UMOV UR33, 0x40004040 ;  /* 0x4000404000217882 */ /* 0x000fe20000000000 */
[----:B------:R-:W-:Y:S01]  /*3c80*/  UMOV UR31, 0x40004040 ;  /* 0x40004040001f7882 */ /* 0x000fe20000000000 */
[----:B------:R-:W-:Y:S01]  /*3c90*/  UMOV UR45, 0x40004040 ;  /* 0x40004040002d7882 */ /* 0x000fe20000000000 */
[----:B------:R2:W-:Y:S01]  /*3ca0*/  UTCHMMA.2CTA gdesc[UR32], gdesc[UR30], tmem[UR10], tmem[UR28], idesc[UR29], UP3 ;  /* 0x00ff1c1e200075ea */ /* 0x0005e20009a0000a */
[----:B------:R-:W-:Y:S01]  /*3cb0*/  UPLOP3.LUT UP3, UPT, UPT, UPT, UPT, 0x80, 0x8 ;  /* 0x000000000008789c */ /* 0x000fe20003f6f070 */
[----:B------:R-:W-:Y:S01]  /*3cc0*/  UMOV UR43, 0x40004040 ;  /* 0x40004040002b7882 */ /* 0x000fe20000000000 */
[----:B------:R-:W-:Y:S01]  /*3cd0*/  UMOV UR41, 0x40004040 ;  /* 0x4000404000297882 */ /* 0x000fe20000000000 */
[----:B------:R2:W-:Y:S01]  /*3ce0*/  UTCHMMA.2CTA gdesc[UR44], gdesc[UR42], tmem[UR10], tmem[UR26], idesc[UR27], UPT ;  /* 0x00ff1a2a2c0075ea */ /* 0x0005e2000ba0000a */
[----:B------:R-:W-:Y:S01]  /*3cf0*/  UMOV UR39, 0x40004040 ;  /* 0x4000404000277882 */ /* 0x000fe20000000000 */
[----:B------:R-:W-:Y:S01]  /*3d00*/  UMOV UR37, 0x40004040 ;  /* 0x4000404000257882 */ /* 0x000fe20000000000 */
[----:B------:R-:W-:Y:S01]  /*3d10*/  UMOV UR35, 0x40004040 ;  /* 0x4000404000237882 */ /* 0x000fe20000000000 */
[----:B------:R2:W-:Y:S01]  /*3d20*/  UTCHMMA.2CTA gdesc[UR40], gdesc[UR38], tmem[UR10], tmem[UR24], idesc[UR25], UPT ;  /* 0x00ff1826280075ea */ /* 0x0005e2000ba0000a */
[----:B------:R2:W-:Y:S01]  /*3d30*/  UTCHMMA.2CTA gdesc[UR36], gdesc[UR34], tmem[UR10], tmem[UR22], idesc[UR23], UPT ;  /* 0x00ff1622240075ea */ /* 0x0005e2000ba0000a */
[----:B------:R2:W-:Y:S01]  /*3d40*/  UTCBAR.2CTA.MULTICAST [UR6], URZ, UR12 ;  /* 0x000000ff060073e9 */ /* 0x0005e2000820080c */
[----:B------:R-:W-:Y:S01]  /*3d50*/  UMOV UR46, UR16 ;  /* 0x00000010002e7c82 */ /* 0x000fe20008000000 */
[----:B------:R-:W-:Y:S05]  /*3d60*/  BRA.U UP0, `(.L_x_75) ;  /* 0xfffffffd00507547 */ /* 0x000fea000b83ffff */
.L_x_72:
[----:B------:R-:W-:Y:S01]  /*3d70*/  UIADD3 UR7, UPT, UPT, UR7, 0xd0, URZ ;  /* 0x000000d007077890 */ /* 0x000fe2000fffe0ff */
[----:B------:R-:W-:-:S08]  /*3d80*/  UMOV UR15, UR14 ;  /* 0x0000000e000f7c82 */ /* 0x000fd00008000000 */
[----:B------:R4:W-:Y:S01]  /*3d90*/  UTCBAR.2CTA.MULTICAST [UR7], URZ, UR11 ;  /* 0x000000ff070073e9 */ /* 0x0009e2000820080b */
[----:B------:R-:W-:Y:S02]  /*3da0*/  NOP ;  /* 0x0000000000007918 */ /* 0x000fe40000000000 */
.L_x_70:
[----:B------:R-:W-:Y:S01]  /*3db0*/  UIADD3 UR17, UPT, UPT, UR17, 0x1, URZ ;  /* 0x0000000111117890 */ /* 0x000fe2000fffe0ff */
[----:B------:R-:W-:-:S03]  /*3dc0*/  ISETP.NE.AND P0, PT, R8, 0x2, PT ;  /* 0x000000020800780c */ /* 0x000fc60003f05270 */
[----:B------:R-:W-:Y:S01]  /*3dd0*/  UISETP.NE.AND UP0, UPT, UR17, 0x4, UPT ;  /* 0x000000041100788c */ /* 0x000fe2000bf05270 */
[----:B-12---:R-:W-:Y:S02]  /*3de0*/  SEL R0, RZ, 0x1, P0 ;  /* 0x00000001ff007807 */ /* 0x006fe40000000000 */
[----:B------:R-:W-:Y:S01]  /*3df0*/  SEL R8, R8, RZ, P0 ;  /* 0x000000ff08087207 */ /* 0x000fe20000000000 */
[----:B------:R-:W-:Y:S01]  /*3e00*/  USEL UR6, URZ, 0x1, UP0 ;  /* 0x00000001ff067887 */ /* 0x000fe20008000000 */
[----:B------:R-:W-:Y:S01]  /*3e10*/  LOP3.LUT R3, R3, R0, RZ, 0x3c, !PT ;  /* 0x0000000003037212 */ /* 0x000fe200078e3cff */
[----:B------:R-:W-:-:S04]  /*3e20*/  USEL UR17, UR17, URZ, UP0 ;  /* 0x000000ff11117287 */ /* 0x000fc80008000000 */
[----:B------:R-:W-:Y:S01]  /*3e30*/  LOP3.LUT R9, R9, UR6, RZ, 0x3c, !PT ;  /* 0x0000000609097c12 */ /* 0x000fe2000f8e3cff */
[----:B------:R-:W-:Y:S07]  /*3e40*/  @P1 BRA `(.L_x_76) ;  /* 0xfffffff800881947 */ /* 0x000fee000383ffff */
[----:B------:R-:W1:Y:S01]  /*3e50*/  S2UR UR4, SR_CgaCtaId ;  /* 0x00000000000479c3 */ /* 0x000e620000008800 */
[----:B------:R-:W-:Y:S01]  /*3e60*/  ELECT P0, URZ, PT ;  /* 0x0000000000ff782f */ /* 0x000fe20003800000 */
[----:B------:R-:W-:Y:S01]  /*3e70*/  HFMA2 R0, -RZ, RZ, 0, 5.9604644775390625e-08 ;  /* 0x00000001ff007431 */ /* 0x000fe200000001ff */
[----:B------:R-:W-:-:S05]  /*3e80*/  UMOV UR6, 0x40 ;  /* 0x0000004000067882 */ /* 0x000fca0000000000 */
[----:B------:R-:W-:Y:S01]  /*3e90*/  UVIRTCOUNT.DEALLOC.SMPOOL 0x80 ;  /* 0x000000800000784c */ /* 0x000fe20000000000 */
[----:B------:R-:W-:Y:S02]  /*3ea0*/  UISETP.NE.AND UP0, UPT, UR9, URZ, UPT ;  /* 0x000000ff0900728c */ /* 0x000fe4000bf05270 */
[----:B-1----:R-:W-:-:S09]  /*3eb0*/  ULEA UR4, UR4, UR6, 0x18 ;  /* 0x0000000604047291 */ /* 0x002fd2000f8ec0ff */
[----:B------:R1:W-:Y:S01]  /*3ec0*/  @P0 STS.U8 [UR4+0x1c], R0 ;  /* 0x00001c00ff000988 */ /* 0x0003e20008000004 */
[----:B------:R-:W-:Y:S05]  /*3ed0*/  BRA.U UP0, `(.L_x_77) ;  /* 0x0000000100a07547 */ /* 0x000fea000b800000 */
[----:B------:R-:W-:Y:S01]  /*3ee0*/  UIADD3 UR6, UPT, UPT, UR5, 0xf0, URZ ;  /* 0x000000f005067890 */ /* 0x000fe2000fffe0ff */
[----:B------:R-:W-:-:S03]  /*3ef0*/  SHF.L.U32 R3, R9, 0x1f, RZ ;  /* 0x0000001f09037819 */ /* 0x000fc600000006ff */
[----:B----4-:R-:W-:-:S09]  /*3f00*/  ULEA UR7, UR17, UR6, 0x3 ;  /* 0x0000000611077291 */ /* 0x010fd2000f8e18ff */
[----:B------:R-:W2:Y:S02]  /*3f10*/  SYNCS.PHASECHK.TRANS64.TRYWAIT P0, [UR7], R3 ;  /* 0x00000003ff0075a7 */ /* 0x000ea40008001107 */
[----:B--2---:R-:W-:Y:S05]  /*3f20*/  @!P0 BRA `(.L_x_78) ;  /* 0x0000005000cc8947 */ /* 0x004fea0003800000 */
.L_x_178:
        /* <DEDUP_REMOVED lines=9> */
.L_x_180:
        /* <DEDUP_REMOVED lines=9> */
.L_x_182:
[----:B------:R-:W-:-:S04]  /*4050*/  UIADD3 UR9, UPT, UPT, UR9, 0x1, URZ ;  /* 0x0000000109097890 */ /* 0x000fc8000fffe0ff */
[----:B------:R-:W-:-:S04]  /*4060*/  UISETP.NE.AND UP1, UPT, UR9, 0x4, UPT ;  /* 0x000000040900788c */ /* 0x000fc8000bf25270 */
[----:B------:R-:W-:Y:S02]  /*4070*/  USEL UR7, URZ, 0x1, UP1 ;  /* 0x00000001ff077887 */ /* 0x000fe40008800000 */
[----:B------:R-:W-:-:S04]  /*4080*/  USEL UR9, UR9, URZ, UP1 ;  /* 0x000000ff09097287 */ /* 0x000fc80008800000 */
[----:B------:R-:W-:Y:S01]  /*4090*/  ULEA UR9, UR9, UR6, 0x3 ;  /* 0x0000000609097291 */ /* 0x000fe2000f8e18ff */
[----:B-1----:R-:W-:-:S04]  /*40a0*/  LOP3.LUT R3, R2, UR7, RZ, 0x3c, !PT ;  /* 0x0000000702037c12 */ /* 0x002fc8000f8e3cff */
[----:B------:R-:W-:Y:S01]  /*40b0*/  SHF.L.U32 R3, R3, 0x1f, RZ ;  /* 0x0000001f03037819 */ /* 0x000fe200000006ff */
[----:B------:R-:W-:-:S04]  /*40c0*/  IMAD.U32 R0, RZ, RZ, UR9 ;  /* 0x00000009ff007e24 */ /* 0x000fc8000f8e00ff */
[----:B------:R1:W2:Y:S03]  /*40d0*/  SYNCS.PHASECHK.TRANS64.TRYWAIT P0, [R0+URZ], R3 ;  /* 0x00000003000075a7 */ /* 0x0002a600080011ff */
[----:B--2---:R-:W-:Y:S05]  /*40e0*/  @!P0 NANOSLEEP.SYNCS 0x989680 ;  /* 0x009896800000895d */ /* 0x004fea0003900000 */
[----:B------:R-:W2:Y:S02]  /*40f0*/  @!P0 SYNCS.PHASECHK.TRANS64 P0, [R0+URZ], R3 ;  /* 0x00000003000085a7 */ /* 0x000ea400080010ff */
[----:B--2---:R-:W-:Y:S05]  /*4100*/  @P0 BRA `(.L_x_81) ;  /* 0x0000000000200947 */ /* 0x004fea0003800000 */
.L_x_82:
[----:B--2---:R2:W4:Y:S02]  /*4110*/  SYNCS.PHASECHK.TRANS64.TRYWAIT P0, [R0+URZ], R3 ;  /* 0x00000003000075a7 */ /* 0x00452400080011ff */
[----:B----4-:R-:W-:Y:S05]  /*4120*/  @!P0 NANOSLEEP.SYNCS 0x989680 ;  /* 0x009896800000895d */ /* 0x010fea0003900000 */
[----:B------:R-:W4:Y:S02]  /*4130*/  @!P0 SYNCS.PHASECHK.TRANS64 P0, [R0+URZ], R3 ;  /* 0x00000003000085a7 */ /* 0x000f2400080010ff */
[----:B----4-:R-:W-:Y:S05]  /*4140*/  @!P0 BRA `(.L_x_82) ;  /* 0xfffffffc00f08947 */ /* 0x010fea000383ffff */
[----:B------:R-:W-:Y:S05]  /*4150*/  BRA `(.L_x_81) ;  /* 0x00000000000c7947 */ /* 0x000fea0003800000 */
.L_x_77:
[----:B------:R-:W-:-:S04]  /*4160*/  UIADD3 UR6, UPT, UPT, UR5, 0x130, URZ ;  /* 0x0000013005067890 */ /* 0x000fc8000fffe0ff */
[----:B------:R-:W-:-:S09]  /*4170*/  UPRMT UR6, UR8, 0x654, UR6 ;  /* 0x0000065408067896 */ /* 0x000fd20008000006 */
[----:B------:R-:W-:Y:S03]  /*4180*/  SYNCS.ARRIVE.TRANS64.RED.A1T0 RZ, [UR6], RZ ;  /* 0x000000ffffff79a7 */ /* 0x000fe60008100406 */
.L_x_81:
[----:B-12---:R-:W-:Y:S01]  /*4190*/  SHF.L.U32 R3, RZ, 0x1f, RZ ;  /* 0x0000001fff037819 */ /* 0x006fe200000006ff */
[----:B------:R-:W-:Y:S01]  /*41a0*/  UIADD3 UR6, UPT, UPT, UR5, 0x130, URZ ;  /* 0x0000013005067890 */ /* 0x000fe2000fffe0ff */
[----:B------:R-:W-:Y:S02]  /*41b0*/  PLOP3.LUT P0, PT, PT, PT, UP0, 0x80, 0x8 ;  /* 0x000000000008781c */ /* 0x000fe40003f0f008 */
[----:B------:R-:W1:Y:S02]  /*41c0*/  SYNCS.PHASECHK.TRANS64.TRYWAIT P1, [UR5+0x130], R3 ;  /* 0x00013003ff0075a7 */ /* 0x000e640008021105 */
[----:B-1----:R-:W-:Y:S09]  /*41d0*/  @!P1 BRA `(.L_x_83) ;  /* 0x0000005000689947 */ /* 0x002ff20003800000 */
.L_x_184:
[----:B------:R-:W-:Y:S01]  /*41e0*/  @!UP0 UPRMT UR6, UR8, 0x654, UR6 ;  /* 0x0000065408068896 */ /* 0x000fe20008000006 */
[----:B------:R-:W-:Y:S02]  /*41f0*/  UMOV UR5, 0x1 ;  /* 0x0000000100057882 */ /* 0x000fe40000000000 */
[----:B------:R-:W-:-:S06]  /*4200*/  UMOV UR8, 0xffff ;  /* 0x0000ffff00087882 */ /* 0x000fcc0000000000 */
[----:B------:R-:W-:Y:S01]  /*4210*/  @!P0 SYNCS.ARRIVE.TRANS64.RED.A1T0 RZ, [UR6], RZ ;  /* 0x000000ffffff89a7 */ /* 0x000fe20008100406 */
[----:B------:R-:W-:Y:S01]  /*4220*/  NOP ;  /* 0x0000000000007918 */ /* 0x000fe20000000000 */
[----:B-1----:R-:W1:Y:S01]  /*4230*/  LDS R0, [UR4+0x14] ;  /* 0x00001404ff007984 */ /* 0x002e620008000800 */
[----:B------:R-:W-:-:S04]  /*4240*/  ULOP3.LUT UR6, UR21, 0xffff, URZ, 0xc0, !UPT ;  /* 0x0000ffff15067892 */ /* 0x000fc8000f8ec0ff */
[----:B------:R-:W-:-:S04]  /*4250*/  USHF.R.U32.HI UR6, URZ, 0x5, UR6 ;  /* 0x00000005ff067899 */ /* 0x000fc80008011606 */
[----:B------:R-:W-:Y:S02]  /*4260*/  USHF.L.U32 UR8, UR8, UR6, URZ ;  /* 0x0000000608087299 */ /* 0x000fe400080006ff */
[----:B------:R-:W-:-:S04]  /*4270*/  USHF.L.U32 UR5, UR5, UR6, URZ ;  /* 0x0000000605057299 */ /* 0x000fc800080006ff */
[----:B-1----:R-:W-:-:S04]  /*4280*/  LOP3.LUT R0, R0, UR8, RZ, 0xc0, !PT ;  /* 0x0000000800007c12 */ /* 0x002fc8000f8ec0ff */
[----:B------:R-:W-:-:S13]  /*4290*/  ISETP.NE.AND P0, PT, R0, UR8, PT ;  /* 0x0000000800007c0c */ /* 0x000fda000bf05270 */
[----:B------:R-:W-:Y:S05]  /*42a0*/  @P0 BRA `(.L_x_84) ;  /* 0x0000000000580947 */ /* 0x000fea0003800000 */
[----:B------:R-:W1:Y:S02]  /*42b0*/  LDS R0, [UR4+0x18] ;  /* 0x00001804ff007984 */ /* 0x000e640008000800 */
[----:B-1----:R-:W-:-:S04]  /*42c0*/  LOP3.LUT R0, R0, UR5, RZ, 0xc0, !PT ;  /* 0x0000000500007c12 */ /* 0x002fc8000f8ec0ff */
[----:B------:R-:W-:-:S13]  /*42d0*/  ISETP.NE.AND P0, PT, R0, UR5, PT ;  /* 0x0000000500007c0c */ /* 0x000fda000bf05270 */
[----:B------:R-:W-:Y:S05]  /*42e0*/  @P0 BRA `(.L_x_85) ;  /* 0x00000000003c0947 */ /* 0x000fea0003800000 */
[----:B------:R-:W1:Y:S01]  /*42f0*/  S2R R2, SR_LANEID ;  /* 0x0000000000027919 */ /* 0x000e620000000000 */
[----:B------:R-:W-:Y:S01]  /*4300*/  ULOP3.LUT UR8, URZ, UR8, URZ, 0x33, !UPT ;  /* 0x00000008ff087292 */ /* 0x000fe2000f8e33ff */
[----:B------:R-:W-:Y:S01]  /*4310*/  LOP3.LUT R4, RZ, UR5, RZ, 0x33, !PT ;  /* 0x00000005ff047c12 */ /* 0x000fe2000f8e33ff */
[----:B----4-:R-:W-:Y:S02]  /*4320*/  VOTEU.ANY UR7, UPT, PT ;  /* 0x0000000000077886 */ /* 0x010fe400038e0100 */
[----:B------:R-:W-:Y:S01]  /*4330*/  UFLO.U32 UR7, UR7 ;  /* 0x00000007000772bd */ /* 0x000fe200080e0000 */
[----:B------:R-:W2:Y:S01]  /*4340*/  REDUX UR5, R4 ;  /* 0x00000000040573c4 */ /* 0x000ea20000000000 */
[----:B------:R-:W-:-:S06]  /*4350*/  IMAD.U32 R0, RZ, RZ, UR8 ;  /* 0x00000008ff007e24 */ /* 0x000fcc000f8e00ff */
[----:B------:R4:W-:Y:S01]  /*4360*/  UTCATOMSWS.AND URZ, UR8 ;  /* 0x0000000800ff79e3 */ /* 0x0009e20008000000 */
[----:B------:R-:W3:Y:S01]  /*4370*/  REDUX UR6, R0 ;  /* 0x00000000000673c4 */ /* 0x000ee20000000000 */
[----:B-1----:R-:W-:Y:S01]  /*4380*/  ISETP.EQ.U32.AND P0, PT, R2, UR7, PT ;  /* 0x0000000702007c0c */ /* 0x002fe2000bf02070 */
[----:B--2---:R-:W-:Y:S01]  /*4390*/  IMAD.U32 R2, RZ, RZ, UR5 ;  /* 0x00000005ff027e24 */ /* 0x004fe2000f8e00ff */
[----:B---3--:R-:W-:-:S11]  /*43a0*/  MOV R3, UR6 ;  /* 0x0000000600037c02 */ /* 0x008fd60008000f00 */
[----:B------:R4:W-:Y:S04]  /*43b0*/  @P0 ATOMS.AND RZ, [UR4+0x14], R3 ;  /* 0x00001403ffff098c */ /* 0x0009e8000a800004 */
[----:B------:R4:W-:Y:S01]  /*43c0*/  @P0 ATOMS.AND RZ, [UR4+0x18], R2 ;  /* 0x00001802ffff098c */ /* 0x0009e2000a800004 */
[----:B------:R-:W-:Y:S05]  /*43d0*/  BRA `(.L_x_86) ;  /* 0x0000000000147947 */ /* 0x000fea0003800000 */
.L_x_85:
[----:B------:R-:W-:Y:S02]  /*43e0*/  MOV R2, 0x4400 ;  /* 0x0000440000027802 */ /* 0x000fe40000000f00 */
[----:B---345:R-:W-:Y:S05]  /*43f0*/  CALL.REL.NOINC `($__internal_0_$__cuda_sm10x_tcgen05_guardrail_trap_col_being_dealloced_not_returned_by_alloc) ;  /* 0x0000005400487944 */ /* 0x038fea0003c00000 */
[----:B------:R-:W-:Y:S05]  /*4400*/  BRA `(.L_x_86) ;  /* 0x0000000000087947 */ /* 0x000fea0003800000 */
.L_x_84:
[----:B------:R-:W-:Y:S02]  /*4410*/  MOV R2, 0x4430 ;  /* 0x0000443000027802 */ /* 0x000fe40000000f00 */
[----:B---345:R-:W-:Y:S05]  /*4420*/  CALL.REL.NOINC `($__internal_2_$__cuda_sm10x_tcgen05_guardrail_trap_unallocated_columns_being_dealloced) ;  /* 0x0000005400547944 */ /* 0x038fea0003c00000 */
.L_x_86:
[----:B------:R-:W-:Y:S01]  /*4430*/  NOP ;  /* 0x0000000000007918 */ /* 0x000fe20000000000 */
[----:B----4-:R-:W-:Y:S05]  /*4440*/  EXIT ;  /* 0x000000000000794d */ /* 0x010fea0003800000 */
.L_x_57:
[----:B------:R-:W-:-:S09]  /*4450*/  UISETP.NE.OR UP5, UPT, UR10, 0x3, !UP5 ;  /* 0x000000030a00788c */ /* 0x000fd2000efa5670 */
[----:B------:R-:W-:Y:S05]  /*4460*/  BRA.U UP5, `(.L_x_87) ;  /* 0x0000001105787547 */ /* 0x000fea000b800000 */
[----:B------:R-:W1:Y:S01]  /*4470*/  LDC R0, c[0x0][0xb30] ;  /* 0x0002cc00ff007b82 */ /* 0x000e620000000800 */
[----:B------:R-:W2:Y:S01]  /*4480*/  LDCU.64 UR8, c[0x0][0x888] ;  /* 0x00011100ff0877ac */ /* 0x000ea20008000a00 */
[----:B------:R-:W-:Y:S02]  /*4490*/  HFMA2 R25, -RZ, RZ, 0, 0 ;  /* 0x00000000ff197431 */ /* 0x000fe400000001ff */
[----:B-----5:R-:W-:Y:S01]  /*44a0*/  IMAD.MOV.U32 R32, RZ, RZ, 0x1 ;  /* 0x00000001ff207424 */ /* 0x020fe200078e00ff */
[----:B------:R-:W-:Y:S01]  /*44b0*/  MOV R23, 0x1000 ;  /* 0x0000100000177802 */ /* 0x000fe20000000f00 */
[----:B------:R-:W3:Y:S01]  /*44c0*/  LDCU.64 UR4, c[0x0][0x890] ;  /* 0x00011200ff0477ac */ /* 0x000ee20008000a00 */
[----:B------:R-:W-:Y:S01]  /*44d0*/  IMAD.MOV.U32 R27, RZ, RZ, RZ ;  /* 0x000000ffff1b7224 */ /* 0x000fe200078e00ff */
[----:B------:R-:W4:Y:S01]  /*44e0*/  LDC R19, c[0x0][0x370] ;  /* 0x0000dc00ff137b82 */ /* 0x000f220000000800 */
[----:B------:R-:W-:Y:S01]  /*44f0*/  UMOV UR7, 0x400 ;  /* 0x0000040000077882 */ /* 0x000fe20000000000 */
[----:B------:R-:W-:-:S02]  /*4500*/  UPLOP3.LUT UP0, UPT, UPT, UPT, UPT, 0x40, 0x4 ;  /* 0x000000000004789c */ /* 0x000fc40003f0e870 */
[----:B------:R-:W-:-:S04]  /*4510*/  ULEA UR7, UR37, UR7, 0x18 ;  /* 0x0000000725077291 */ /* 0x000fc8000f8ec0ff */
[----:B------:R-:W4:Y:S01]  /*4520*/  LDC R2, c[0x0][0xb0c] ;  /* 0x0002c300ff027b82 */ /* 0x000f220000000800 */
[----:B------:R-:W-:Y:S02]  /*4530*/  UIADD3 UR13, UPT, UPT, UR7, 0x78, URZ ;  /* 0x00000078070d7890 */ /* 0x000fe4000fffe0ff */
[----:B--2---:R-:W-:Y:S02]  /*4540*/  UISETP.NE.U32.AND UP3, UPT, UR8, URZ, UPT ;  /* 0x000000ff0800728c */ /* 0x004fe4000bf65070 */
[----:B------:R-:W-:Y:S02]  /*4550*/  UIADD3 UR41, UPT, UPT, UR7, 0x60, URZ ;  /* 0x0000006007297890 */ /* 0x000fe4000fffe0ff */
[----:B---3--:R-:W-:Y:S01]  /*4560*/  UISETP.NE.U32.AND UP4, UPT, UR4, URZ, UPT ;  /* 0x000000ff0400728c */ /* 0x008fe2000bf85070 */
[----:B------:R-:W2:Y:S01]  /*4570*/  LDC R18, c[0x0][0xb20] ;  /* 0x0002c800ff127b82 */ /* 0x000ea20000000800 */
[----:B-1----:R-:W-:Y:S01]  /*4580*/  ISETP.NE.AND P1, PT, R0, 0x1, PT ;  /* 0x000000010000780c */ /* 0x002fe20003f25270 */
[----:B------:R-:W-:-:S02]  /*4590*/  UISETP.NE.AND.EX UP3, UPT, UR9, URZ, UPT, UP3 ;  /* 0x000000ff0900728c */ /* 0x000fc4000bf65330 */
[----:B------:R-:W-:Y:S02]  /*45a0*/  UIADD3 UR33, UPT, UPT, UR7, 0x68, URZ ;  /* 0x0000006807217890 */ /* 0x000fe4000fffe0ff */
[----:B------:R-:W-:Y:S02]  /*45b0*/  UIADD3 UR25, UPT, UPT, UR7, 0x70, URZ ;  /* 0x0000007007197890 */ /* 0x000fe4000fffe0ff */
[----:B------:R-:W1:Y:S01]  /*45c0*/  LDC.64 R36, c[0x0][0x348] ;  /* 0x0000d200ff247b82 */ /* 0x000e620000000a00 */
[----:B------:R-:W-:Y:S02]  /*45d0*/  UPRMT UR13, UR37, 0x654, UR13 ;  /* 0x00000654250d7896 */ /* 0x000fe4000800000d */
[----:B------:R-:W-:-:S05]  /*45e0*/  UISETP.NE.AND.EX UP4, UPT, UR5, URZ, UPT, UP4 ;  /* 0x000000ff0500728c */ /* 0x000fca000bf85340 */
[----:B------:R-:W3:Y:S08]  /*45f0*/  LDC.64 R16, c[0x0][0xb10] ;  /* 0x0002c400ff107b82 */ /* 0x000ef00000000a00 */
[----:B------:R-:W1:Y:S08]  /*4600*/  LDC.64 R6, c[0x0][0xb18] ;  /* 0x0002c600ff067b82 */ /* 0x000e700000000a00 */
[----:B------:R-:W1:Y:S08]  /*4610*/  LDC.64 R4, c[0x0][0xb28] ;  /* 0x0002ca00ff047b82 */ /* 0x000e700000000a00 */
[----:B--2-4-:R-:W1:Y:S02]  /*4620*/  LDC R22, c[0x0][0x374] ;  /* 0x0000dd00ff167b82 */ /* 0x014e640000000800 */
.L_x_98:
[----:B------:R-:W-:Y:S02]  /*4630*/  LEA R0, R27, UR7, 0x3 ;  /* 0x000000071b007c11 */ /* 0x000fe4000f8e18ff */
[----:B------:R-:W-:Y:S02]  /*4640*/  SHF.L.U32 R3, R25, 0x1f, RZ ;  /* 0x0000001f19037819 */ /* 0x000fe400000006ff */
[----:B------:R-:W-:Y:S02]  /*4650*/  LEA R28, R27, UR7, 0x4 ;  /* 0x000000071b1c7c11 */ /* 0x000fe4000f8e20ff */
[----:B--2---:R-:W2:Y:S02]  /*4660*/  SYNCS.PHASECHK.TRANS64.TRYWAIT P0, [R0+URZ+0xb0], R3 ;  /* 0x0000b003000075a7 */ /* 0x004ea400080011ff */
[----:B--2---:R-:W-:Y:S05]  /*4670*/  @!P0 BRA `(.L_x_88) ;  /* 0x0000004c00588947 */ /* 0x004fea0003800000 */
.L_x_185:
[----:B------:R-:W-:Y:S01]  /*4680*/  ISETP.GE.AND P0, PT, R26, 0x1, PT ;  /* 0x000000011a00780c */ /* 0x000fe20003f06270 */
[----:B------:R-:W4:Y:S01]  /*4690*/  LDS.128 R28, [R28+0x140] ;  /* 0x000140001c1c7984 */ /* 0x000f220000000c00 */
[----:B--2---:R-:W-:Y:S01]  /*46a0*/  VIADD R0, R0, 0xc0 ;  /* 0x000000c000007836 */ /* 0x004fe20000000000 */
[----:B------:R-:W-:Y:S01]  /*46b0*/  @!PT LDS RZ, [RZ] ;  /* 0x00000000fffff984 */ /* 0x000fe20000000800 */
[----:B------:R-:W-:Y:S01]  /*46c0*/  @!PT LDS RZ, [RZ] ;  /* 0x00000000fffff984 */ /* 0x000fe20000000800 */
[----:B------:R-:W-:Y:S01]  /*46d0*/  @!PT LDS RZ, [RZ] ;  /* 0x00000000fffff984 */ /* 0x000fe20000000800 */
[----:B------:R-:W-:Y:S01]  /*46e0*/  @!PT LDS RZ, [RZ] ;  /* 0x00000000fffff984 */ /* 0x000fe20000000800 */
[----:B------:R2:W-:Y:S06]  /*46f0*/  MEMBAR.ALL.CTA ;  /* 0x0000000000007992 */ /* 0x0005ec0000008000 */
[----:B--2---:R-:W2:Y:S01]  /*4700*/  FENCE.VIEW.ASYNC.S ;  /* 0x00000000000073c6 */ /* 0x004ea20000000000 */
[----:B------:R-:W-:Y:S04]  /*4710*/  PRMT R0, RZ, 0x654, R0 ;  /* 0x00000654ff007816 */ /* 0x000fe80000000000 */
[----:B--2---:R2:W-:Y:S01]  /*4720*/  SYNCS.ARRIVE.TRANS64.RED.A1T0 RZ, [R0+URZ], RZ ;  /* 0x000000ff00ff79a7 */ /* 0x0045e200081004ff */
[----:B----4-:R-:W-:Y:S11]  /*4730*/  LOP3.LUT P3, RZ, R30, 0x1, RZ, 0xc0, !PT ;  /* 0x000000011eff7812 */ /* 0x010ff6000786c0ff */
[----:B------:R-:W-:Y:S02]  /*4740*/  @!UPT UIADD3 URZ, UPT, UPT, URZ, URZ, URZ ;  /* 0x000000fffffff290 */ /* 0x000fe4000fffe0ff */
[----:B------:R-:W-:Y:S02]  /*4750*/  @P3 MOV R13, R28 ;  /* 0x0000001c000d3202 */ /* 0x000fe40000000f00 */
[----:B------:R-:W-:Y:S01]  /*4760*/  @P3 LOP3.LUT R8, R29, 0xffff, RZ, 0xc0, !PT ;  /* 0x0000ffff1d083812 */ /* 0x000fe200078ec0ff */
[----:B--2---:R-:W-:Y:S06]  /*4770*/  @!P0 BRA `(.L_x_89) ;  /* 0x0000000000a48947 */ /* 0x004fec0003800000 */
[----:B-1----:R-:W-:Y:S01]  /*4780*/  IMAD.HI.U32 R33, R22, R7, RZ ;  /* 0x0000000716217227 */ /* 0x002fe200078e00ff */
[----:B------:R-:W-:Y:S02]  /*4790*/  ISETP.NE.AND P0, PT, R6, 0x1, PT ;  /* 0x000000010600780c */ /* 0x000fe40003f05270 */
[----:B------:R-:W-:Y:S01]  /*47a0*/  ISETP.NE.AND P2, PT, R26, 0x1, PT ;  /* 0x000000011a00780c */ /* 0x000fe20003f45270 */
[----:B---3--:R-:W-:Y:S01]  /*47b0*/  IMAD.HI.U32 R34, R19, R16, RZ ;  /* 0x0000001013227227 */ /* 0x008fe200078e00ff */
[----:B------:R-:W-:Y:S02]  /*47c0*/  SHF.R.U32.HI R33, RZ, R18, R33 ;  /* 0x00000012ff217219 */ /* 0x000fe40000011621 */
[----:B------:R-:W-:Y:S01]  /*47d0*/  ISETP.NE.AND P4, PT, R2, 0x1, PT ;  /* 0x000000010200780c */ /* 0x000fe20003f85270 */
[----:B------:R-:W-:Y:S01]  /*47e0*/  IMAD.HI.U32 R38, R13, R16, RZ ;  /* 0x000000100d267227 */ /* 0x000fe200078e00ff */
[----:B------:R-:W-:Y:S02]  /*47f0*/  SHF.R.U32.HI R34, RZ, R17, R34 ;  /* 0x00000011ff227219 */ /* 0x000fe40000011622 */
[----:B------:R-:W-:Y:S01]  /*4800*/  SEL R3, R22, R33, !P0 ;  /* 0x0000002116037207 */ /* 0x000fe20004000000 */
[C---:B------:R-:W-:Y:S01]  /*4810*/  IMAD.HI.U32 R33, R8.reuse, R7, RZ ;  /* 0x0000000708217227 */ /* 0x040fe200078e00ff */
[----:B------:R-:W-:Y:S02]  /*4820*/  SEL R11, R19, R34, !P4 ;  /* 0x00000022130b7207 */ /* 0x000fe40006000000 */
[----:B------:R-:W-:Y:S01]  /*4830*/  SHF.R.U32.HI R38, RZ, R17, R38 ;  /* 0x00000011ff267219 */ /* 0x000fe20000011626 */
[----:B------:R-:W-:Y:S01]  /*4840*/  IMAD.HI.U32 R40, R3, R4, RZ ;  /* 0x0000000403287227 */ /* 0x000fe200078e00ff */
[----:B------:R-:W-:Y:S03]  /*4850*/  SHF.R.U32.HI R33, RZ, R18, R33 ;  /* 0x00000012ff217219 */ /* 0x000fe60000011621 */
[----:B------:R-:W-:Y:S01]  /*4860*/  IMAD.HI.U32 R34, R11, R4, RZ ;  /* 0x000000040b227227 */ /* 0x000fe200078e00ff */
[----:B------:R-:W-:Y:S02]  /*4870*/  @P2 SHF.R.U32.HI R3, RZ, R5, R40 ;  /* 0x00000005ff032219 */ /* 0x000fe40000011628 */
[----:B------:R-:W-:Y:S02]  /*4880*/  SEL R9, R8, R33, !P0 ;  /* 0x0000002108097207 */ /* 0x000fe40004000000 */
[----:B------:R-:W-:Y:S01]  /*4890*/  @P2 SHF.R.U32.HI R11, RZ, R5, R34 ;  /* 0x00000005ff0b2219 */ /* 0x000fe20000011622 */
[C---:B------:R-:W-:Y:S01]  /*48a0*/  IMAD R10, R26.reuse, R3, RZ ;  /* 0x000000031a0a7224 */ /* 0x040fe200078e02ff */
[----:B------:R-:W-:Y:S01]  /*48b0*/  SEL R3, R13, R38, !P4 ;  /* 0x000000260d037207 */ /* 0x000fe20006000000 */
[C---:B------:R-:W-:Y:S03]  /*48c0*/  IMAD.HI.U32 R14, R9.reuse, R4, RZ ;  /* 0x00000004090e7227 */ /* 0x040fe600078e00ff */
[----:B------:R-:W-:Y:S01]  /*48d0*/  ISETP.GE.AND P0, PT, R9, R10, PT ;  /* 0x0000000a0900720c */ /* 0x000fe20003f06270 */
[C---:B------:R-:W-:Y:S01]  /*48e0*/  IMAD R12, R26.reuse, R11, RZ ;  /* 0x0000000b1a0c7224 */ /* 0x040fe200078e02ff */
[-C--:B------:R-:W-:Y:S04]  /*48f0*/  SHF.R.U32.HI R14, RZ, R5.reuse, R14 ;  /* 0x00000005ff0e7219 */ /* 0x080fe8000001160e */
[----:B------:R-:W-:Y:S02]  /*4900*/  ISETP.GE.OR P0, PT, R3, R12, P0 ;  /* 0x0000000c0300720c */ /* 0x000fe40000706670 */
[----:B------:R-:W-:Y:S05]  /*4910*/  SEL R15, R9, R14, !P2 ;  /* 0x0000000e090f7207 */ /* 0x000fea0005000000 */
[----:B------:R-:W-:Y:S04]  /*4920*/  IMAD.MOV R14, RZ, RZ, -R15 ;  /* 0x000000ffff0e7224 */ /* 0x000fe800078e0a0f */
[----:B------:R-:W-:Y:S02]  /*4930*/  IMAD R14, R26, R14, R9 ;  /* 0x0000000e1a0e7224 */ /* 0x000fe400078e0209 */
[C---:B------:R-:W-:Y:S05]  /*4940*/  @!P0 IMAD.HI.U32 R10, R3.reuse, R4, RZ ;  /* 0x00000004030a8227 */ /* 0x040fea00078e00ff */
[----:B------:R-:W-:Y:S04]  /*4950*/  @!P0 SHF.R.U32.HI R10, RZ, R5, R10 ;  /* 0x00000005ff0a8219 */ /* 0x000fe8000001160a */
[----:B------:R-:W-:Y:S01]  /*4960*/  @!P0 SEL R0, R3, R10, !P2 ;  /* 0x0000000a03008207 */ /* 0x000fe20005000000 */
[----:B------:R-:W-:Y:S03]  /*4970*/  IMAD.MOV R10, RZ, RZ, -R3 ;  /* 0x000000ffff0a7224 */ /* 0x000fe600078e0a03 */
[----:B------:R-:W-:Y:S01]  /*4980*/  @!P0 IADD3 R15, PT, PT, R15, -R0, RZ ;  /* 0x800000000f0f8210 */ /* 0x000fe20007ffe0ff */
[----:B------:R-:W-:Y:S01]  /*4990*/  @!P0 IMAD R0, R11, R14, R0 ;  /* 0x0000000e0b008224 */ /* 0x000fe200078e0200 */
[----:B------:R-:W-:Y:S01]  /*49a0*/  IADD3 R11, PT, PT, -R9, RZ, RZ ;  /* 0x000000ff090b7210 */ /* 0x000fe20007ffe1ff */
[----:B------:R-:W-:Y:S02]  /*49b0*/  IMAD R13, R2, R10, R13 ;  /* 0x0000000a020d7224 */ /* 0x000fe400078e020d */
[----:B------:R-:W-:Y:S02]  /*49c0*/  @!P0 IMAD R9, R15, R26, R3 ;  /* 0x0000001a0f098224 */ /* 0x000fe400078e0203 */
[----:B------:R-:W-:Y:S02]  /*49d0*/  @!P0 IMAD.MOV.U32 R3, RZ, RZ, R0 ;  /* 0x000000ffff038224 */ /* 0x000fe400078e0000 */
[----:B------:R-:W-:Y:S02]  /*49e0*/  IMAD R8, R6, R11, R8 ;  /* 0x0000000b06087224 */ /* 0x000fe400078e0208 */
[----:B------:R-:W-:Y:S02]  /*49f0*/  IMAD R13, R3, R2, R13 ;  /* 0x00000002030d7224 */ /* 0x000fe400078e020d */
[----:B------:R-:W-:Y:S02]  /*4a00*/  IMAD R8, R9, R6, R8 ;  /* 0x0000000609087224 */ /* 0x000fe400078e0208 */
.L_x_89:
[----:B------:R-:W-:Y:S05]  /*4a10*/  BRA.U UP0, `(.L_x_90) ;  /* 0x0000000100107547 */ /* 0x000fea000b800000 */
[----:B------:R-:W-:Y:S04]  /*4a20*/  MOV R0, UR6 ;  /* 0x0000000600007c02 */ /* 0x000fe80008000f00 */
[----:B------:R-:W-:Y:S04]  /*4a30*/  SHF.L.U32 R3, R0, 0x1f, RZ ;  /* 0x0000001f00037819 */ /* 0x000fe800000006ff */
[----:B------:R-:W2:Y:S02]  /*4a40*/  SYNCS.PHASECHK.TRANS64.TRYWAIT P0, [UR7+0xa8], R3 ;  /* 0x0000a803ff0075a7 */ /* 0x000ea40008001107 */
[----:B--2---:R-:W-:Y:S05]  /*4a50*/  @!P0 BRA `(.L_x_91) ;  /* 0x0000004800748947 */ /* 0x004fea0003800000 */
.L_x_90:
[----:B------:R-:W-:Y:S02]  /*4a60*/  R2UR UR42, R20 ;  /* 0x00000000142a72ca */ /* 0x000fe400000e0000 */
[----:B------:R-:W-:Y:S02]  /*4a70*/  R2UR UR43, R21 ;  /* 0x00000000152b72ca */ /* 0x000fe400000e0000 */
[----:B------:R-:W-:Y:S02]  /*4a80*/  ISETP.NE.U32.AND P2, PT, RZ, UR4, PT ;  /* 0x00000004ff007c0c */ /* 0x000fe4000bf45070 */
[----:B------:R-:W-:Y:S02]  /*4a90*/  SHF.L.U32 R12, R32, 0x1f, RZ ;  /* 0x0000001f200c7819 */ /* 0x000fe400000006ff */
[----:B------:R-:W-:Y:S05]  /*4aa0*/  ISETP.NE.AND.EX P2, PT, RZ, UR5, PT, P2 ;  /* 0x00000005ff007c0c */ /* 0x000fea000bf45320 */
[----:B------:R-:W-:Y:S02]  /*4ab0*/  USHF.L.U32 UR42, UR42, 0x7, URZ ;  /* 0x000000072a2a7899 */ /* 0x000fe400080006ff */
[----:B------:R-:W-:Y:S01]  /*4ac0*/  USHF.L.U32 UR43, UR43, 0x6, URZ ;  /* 0x000000062b2b7899 */ /* 0x000fe200080006ff */
[----:B------:R-:W-:Y:S11]  /*4ad0*/  BRA.U !UP4, `(.L_x_92) ;  /* 0x000000010c347547 */ /* 0x000ff6000b800000 */
[----:B------:R-:W-:Y:S01]  /*4ae0*/  UPLOP3.LUT UP1, UPT, UPT, UPT, UP3, 0x80, 0x8 ;  /* 0x000000000008789c */ /* 0x000fe20003f2f030 */
[----:B--2---:R-:W-:Y:S02]  /*4af0*/  HFMA2 R0, -RZ, RZ, 0, 5.9604644775390625e-08 ;  /* 0x00000001ff007431 */ /* 0x004fe400000001ff */
[----:B------:R-:W-:Y:S03]  /*4b00*/  IMAD.MOV.U32 R59, RZ, RZ, 0x1 ;  /* 0x00000001ff3b7424 */ /* 0x000fe600078e00ff */
[----:B------:R-:W-:Y:S05]  /*4b10*/  PLOP3.LUT P0, PT, PT, PT, UP1, 0x80, 0x8 ;  /* 0x000000000008781c */ /* 0x000fea0003f0f018 */
[----:B------:R-:W2:Y:S01]  /*4b20*/  @UP1 LDCU.64 UR10, c[0x0][0x888] ;  /* 0x00011100ff0a17ac */ /* 0x000ea20008000a00 */
[----:B------:R-:W-:Y:S07]  /*4b30*/  @UP1 UIMAD UR8, UR36, UR4, URZ ;  /* 0x00000004240812a4 */ /* 0x000fee000f8e02ff */
[----:B------:R-:W-:Y:S01]  /*4b40*/  @!P0 PRMT R59, R0, 0x7610, R59 ;  /* 0x00007610003b8816 */ /* 0x000fe2000000003b */
[----:B--2---:R-:W-:Y:S03]  /*4b50*/  @UP1 UIMAD.WIDE UR10, UR8, 0x4, UR10 ;  /* 0x00000004080a18a5 */ /* 0x004fe6000f8e020a */
[----:B------:R-:W2:Y:S03]  /*4b60*/  @!UP1 LDCU UR8, c[0x0][0x880] ;  /* 0x00011000ff0897ac */ /* 0x000ea60008000800 */
[----:B------:R-:W-:Y:S01]  /*4b70*/  IMAD.U32 R10, RZ, RZ, UR10 ;  /* 0x0000000aff0a7e24 */ /* 0x000fe2000f8e00ff */
[----:B------:R-:W-:Y:S05]  /*4b80*/  MOV R11, UR11 ;  /* 0x0000000b000b7c02 */ /* 0x000fea0008000f00 */
[----:B------:R4:W5:Y:S02]  /*4b90*/  @P0 LDG.E R35, desc[UR46][R10.64] ;  /* 0x0000002e0a230981 */ /* 0x000964000c1e1900 */
[----:B--2-4-:R-:W-:Y:S07]  /*4ba0*/  @!P0 IMAD.U32 R35, RZ, RZ, UR8 ;  /* 0x00000008ff238e24 */ /* 0x014fee000f8e00ff */
.L_x_92:
[----:B-----5:R-:W-:Y:S01]  /*4bb0*/  @!P2 FSETP.EQ.AND P0, PT, R35, RZ, PT ;  /* 0x000000ff2300a20b */ /* 0x020fe20003f02000 */
[----:B------:R-:W-:Y:S01]  /*4bc0*/  @!UPT UIADD3 URZ, UPT, UPT, URZ, URZ, URZ ;  /* 0x000000fffffff290 */ /* 0x000fe2000fffe0ff */
[----:B------:R-:W-:Y:S11]  /*4bd0*/  @!P2 BRA `(.L_x_93) ;  /* 0x000000000014a947 */ /* 0x000ff60003800000 */
[----:B------:R-:W-:Y:S02]  /*4be0*/  LOP3.LUT P2, RZ, R59, 0xff, RZ, 0xc0, !PT ;  /* 0x000000ff3bff7812 */ /* 0x000fe4000784c0ff */
[----:B------:R-:W-:Y:S04]  /*4bf0*/  PLOP3.LUT P0, PT, PT, PT, UP1, 0x80, 0x8 ;  /* 0x000000000008781c */ /* 0x000fe80003f0f018 */
[----:B------:R-:W-:Y:S07]  /*4c00*/  PLOP3.LUT P0, PT, P0, PT, PT, 0x8, 0x80 ;  /* 0x000000000080781c */ /* 0x000fee000070e170 */
[----:B------:R-:W-:Y:S11]  /*4c10*/  @P2 FSETP.EQ.AND P0, PT, R35, RZ, PT ;  /* 0x000000ff2300220b */ /* 0x000ff60003f02000 */
[----:B------:R-:W-:Y:S02]  /*4c20*/  @!UPT UIADD3 URZ, UPT, UPT, URZ, URZ, URZ ;  /* 0x000000fffffff290 */ /* 0x000fe4000fffe0ff */
.L_x_93:
[----:B------:R-:W4:Y:S01]  /*4c30*/  SYNCS.PHASECHK.TRANS64.TRYWAIT P2, [UR7+0x80], R12 ;  /* 0x0000800cff0075a7 */ /* 0x000f220008041107 */
[----:B------:R-:W-:Y:S04]  /*4c40*/  ELECT P4, URZ, PT ;  /* 0x0000000000ff782f */ /* 0x000fe80003880000 */
[----:B------:R-:W-:Y:S11]  /*4c50*/  PLOP3.LUT P4, PT, P0, P4, PT, 0xf2, 0x2f ;  /* 0x00000000002f781c */ /* 0x000ff60000789e72 */
[----:B------:R-:W-:Y:S02]  /*4c60*/  @!UPT UIADD3 URZ, UPT, UPT, URZ, URZ, URZ ;  /* 0x000000fffffff290 */ /* 0x000fe4000fffe0ff */
[----:B-1----:R-:W-:Y:S05]  /*4c70*/  @!P4 IADD3 R9, P0, PT, R36, 0x580, RZ ;  /* 0x000005802409c810 */ /* 0x002fea0007f1e0ff */
[----:B--2---:R-:W-:Y:S01]  /*4c80*/  @!P4 IMAD.X R0, RZ, RZ, R37, P0 ;  /* 0x000000ffff00c224 */ /* 0x004fe200000e0625 */
[----:B----4-:R-:W-:Y:S07]  /*4c90*/  @!P2 BRA `(.L_x_94) ;  /* 0x0000004400fca947 */ /* 0x010fee0003800000 */
.L_x_188:
[----:B------:R-:W-:Y:S01]  /*4ca0*/  @!P4 R2UR UR9, R9 ;  /* 0x000000000909c2ca */ /* 0x000fe200000e0000 */
[----:B------:R-:W-:Y:S01]  /*4cb0*/  VOTEU.ALL UP0, P4 ;  /* 0x0000000000ff7886 */ /* 0x000fe20002000000 */
[----:B------:R-:W-:Y:S01]  /*4cc0*/  @!P4 R2UR UR8, R0 ;  /* 0x000000000008c2ca */ /* 0x000fe200000e0000 */
[----:B------:R-:W-:Y:S01]  /*4cd0*/  VOTEU.ALL UP2, P4 ;  /* 0x0000000000ff7886 */ /* 0x000fe20002040000 */
[----:B------:R-:W-:Y:S01]  /*4ce0*/  UMOV UR16, 0x0 ;  /* 0x0000000000107882 */ /* 0x000fe20000000000 */
[----:B------:R-:W-:Y:S01]  /*4cf0*/  UMOV UR17, 0x10000000 ;  /* 0x1000000000117882 */ /* 0x000fe20000000000 */
[----:B------:R-:W-:Y:S01]  /*4d00*/  @!UP0 UIADD3 UR40, UPT, UPT, UR7, 0x200, URZ ;  /* 0x0000020007288890 */ /* 0x000fe2000fffe0ff */
[----:B------:R-:W-:Y:S01]  /*4d10*/  @!P4 IMAD.MOV.U32 R0, RZ, RZ, 0x1000 ;  /* 0x00001000ff00c424 */ /* 0x000fe200078e00ff */
[----:B------:R-:W-:Y:S01]  /*4d20*/  UMOV UR44, UR36 ;  /* 0x00000024002c7c82 */ /* 0x000fe20008000000 */
[----:B------:R-:W-:Y:S01]  /*4d30*/  @!UP0 UIADD3 UR10, UPT, UPT, UR42, 0x40, URZ ;  /* 0x000000402a0a8890 */ /* 0x000fe2000fffe0ff */
[----:B------:R-:W-:Y:S01]  /*4d40*/  @!P4 IADD3 R9, P0, PT, R36, 0x580, RZ ;  /* 0x000005802409c810 */ /* 0x000fe20007f1e0ff */
[----:B------:R-:W-:Y:S01]  /*4d50*/  UMOV UR11, UR43 ;  /* 0x0000002b000b7c82 */ /* 0x000fe20008000000 */
[----:B------:R-:W-:Y:S01]  /*4d60*/  UMOV UR12, UR36 ;  /* 0x00000024000c7c82 */ /* 0x000fe20008000000 */
[----:B------:R-:W-:Y:S01]  /*4d70*/  IMAD.U32 R10, RZ, RZ, UR9 ;  /* 0x00000009ff0a7e24 */ /* 0x000fe2000f8e00ff */
[----:B------:R-:W-:Y:S01]  /*4d80*/  UMOV UR9, UR41 ;  /* 0x0000002900097c82 */ /* 0x000fe20008000000 */
[----:B------:R-:W-:Y:S01]  /*4d90*/  IMAD.U32 R11, RZ, RZ, UR8 ;  /* 0x00000008ff0b7e24 */ /* 0x000fe2000f8e00ff */
[----:B------:R-:W-:Y:S02]  /*4da0*/  @!UP0 UIADD3 UR8, UPT, UPT, UR7, 0xa00, URZ ;  /* 0x00000a0007088890 */ /* 0x000fe4000fffe0ff */
[----:B------:R-:W-:Y:S01]  /*4db0*/  @!P4 R2UR UR18, R10 ;  /* 0x000000000a12c2ca */ /* 0x000fe200000e0000 */
[----:B------:R-:W-:Y:S01]  /*4dc0*/  VOTEU.ALL UP0, P4 ;  /* 0x0000000000ff7886 */ /* 0x000fe20002000000 */
[----:B------:R-:W-:Y:S01]  /*4dd0*/  @!P4 R2UR UR19, R11 ;  /* 0x000000000b13c2ca */ /* 0x000fe200000e0000 */
[----:B------:R-:W-:Y:S11]  /*4de0*/  UPRMT UR14, UR37, 0x654, UR41 ;  /* 0x00000654250e7896 */ /* 0x000ff60008000029 */
[----:B------:R-:W-:Y:S01]  /*4df0*/  @!UPT UIADD3 URZ, UPT, UPT, URZ, URZ, URZ ;  /* 0x000000fffffff290 */ /* 0x000fe2000fffe0ff */
[----:B------:R2:W-:Y:S01]  /*4e00*/  @!UP2 UTMALDG.3D [UR40], [UR18], desc[UR16] ;  /* 0x000010281200a5b4 */ /* 0x0005e20008011000 */
[----:B------:R2:W-:Y:S01]  /*4e10*/  @!UP0 UTMALDG.3D [UR8], [UR18], desc[UR16] ;  /* 0x00001008120085b4 */ /* 0x0005e20008011000 */
[----:B------:R4:W-:Y:S01]  /*4e20*/  @!P4 SYNCS.ARRIVE.TRANS64.RED.A0TR RZ, [UR7+0x60], R0 ;  /* 0x00006000ffffc9a7 */ /* 0x0009e20008300407 */
[----:B------:R-:W-:Y:S01]  /*4e30*/  SYNCS.ARRIVE.TRANS64.RED.A1T0 RZ, [UR14], RZ ;  /* 0x000000ffffff79a7 */ /* 0x000fe2000810040e */
[----:B----4-:R-:W-:Y:S01]  /*4e40*/  @!P4 IMAD.X R0, RZ, RZ, R37, P0 ;  /* 0x000000ffff00c224 */ /* 0x010fe200000e0625 */
[----:B------:R-:W4:Y:S02]  /*4e50*/  SYNCS.PHASECHK.TRANS64.TRYWAIT P2, [UR7+0x88], R12 ;  /* 0x0000880cff0075a7 */ /* 0x000f240008041107 */
[----:B--2-4-:R-:W-:Y:S05]  /*4e60*/  @!P2 BRA `(.L_x_95) ;  /* 0x0000004400a0a947 */ /* 0x014fea0003800000 */
.L_x_190:
        /* <DEDUP_REMOVED lines=8> */
[----:B------:R-:W-:Y:S01]  /*4ef0*/  @!UP0 UIADD3 UR32, UPT, UPT, UR7, 0x1200, URZ ;  /* 0x0000120007208890 */ /* 0x000fe2000fffe0ff */
[----:B------:R-:W-:Y:S01]  /*4f00*/  @!P4 IADD3 R21, P0, PT, R36, 0x580, RZ ;  /* 0x000005802415c810 */ /* 0x000fe20007f1e0ff */
[----:B------:R-:W-:Y:S01]  /*4f10*/  UMOV UR35, UR43 ;  /* 0x0000002b00237c82 */ /* 0x000fe20008000000 */
[----:B------:R-:W-:Y:S02]  /*4f20*/  @!UP0 UIADD3 UR10, UPT, UPT, UR42, 0x50, URZ ;  /* 0x000000502a0a8890 */ /* 0x000fe4000fffe0ff */
[----:B------:R-:W-:Y:S01]  /*4f30*/  IMAD.U32 R10, RZ, RZ, UR9 ;  /* 0x00000009ff0a7e24 */ /* 0x000fe2000f8e00ff */
[----:B------:R-:W-:Y:S01]  /*4f40*/  UMOV UR9, UR33 ;  /* 0x0000002100097c82 */ /* 0x000fe20008000000 */
[----:B------:R-:W-:Y:S01]  /*4f50*/  IMAD.U32 R11, RZ, RZ, UR8 ;  /* 0x00000008ff0b7e24 */ /* 0x000fe2000f8e00ff */
[----:B------:R-:W-:Y:S01]  /*4f60*/  @!UP0 UIADD3 UR8, UPT, UPT, UR7, 0x1a00, URZ ;  /* 0x00001a0007088890 */ /* 0x000fe2000fffe0ff */
[----:B------:R-:W-:Y:S01]  /*4f70*/  @!P4 IMAD.X R20, RZ, RZ, R37, P0 ;  /* 0x000000ffff14c224 */ /* 0x000fe200000e0625 */
[----:B------:R-:W-:Y:S01]  /*4f80*/  @!P4 R2UR UR18, R10 ;  /* 0x000000000a12c2ca */ /* 0x000fe200000e0000 */
[----:B------:R-:W-:Y:S01]  /*4f90*/  VOTEU.ALL UP0, P4 ;  /* 0x0000000000ff7886 */ /* 0x000fe20002000000 */
[----:B------:R-:W-:Y:S01]  /*4fa0*/  @!P4 R2UR UR19, R11 ;  /* 0x000000000b13c2ca */ /* 0x000fe200000e0000 */
[----:B------:R-:W-:Y:S01]  /*4fb0*/  UMOV UR11, UR43 ;  /* 0x0000002b000b7c82 */ /* 0x000fe20008000000 */
[----:B------:R-:W-:Y:S01]  /*4fc0*/  UMOV UR12, UR36 ;  /* 0x00000024000c7c82 */ /* 0x000fe20008000000 */
[----:B------:R-:W-:Y:S10]  /*4fd0*/  UPRMT UR14, UR37, 0x654, UR33 ;  /* 0x00000654250e7896 */ /* 0x000ff40008000021 */
[----:B------:R2:W-:Y:S01]  /*4fe0*/  @!UP2 UTMALDG.3D [UR32], [UR18], desc[UR16] ;  /* 0x000010201200a5b4 */ /* 0x0005e20008011000 */
[----:B------:R2:W-:Y:S01]  /*4ff0*/  @!UP0 UTMALDG.3D [UR8], [UR18], desc[UR16] ;  /* 0x00001008120085b4 */ /* 0x0005e20008011000 */
[----:B------:R2:W-:Y:S01]  /*5000*/  @!P4 SYNCS.ARRIVE.TRANS64.RED.A0TR RZ, [UR7+0x68], R0 ;  /* 0x00006800ffffc9a7 */ /* 0x0005e20008300407 */
[----:B------:R-:W-:Y:S01]  /*5010*/  SYNCS.ARRIVE.TRANS64.RED.A1T0 RZ, [UR14], RZ ;  /* 0x000000ffffff79a7 */ /* 0x000fe2000810040e */
[----:B------:R-:W4:Y:S02]  /*5020*/  SYNCS.PHASECHK.TRANS64.TRYWAIT P2, [UR7+0x90], R12 ;  /* 0x0000900cff0075a7 */ /* 0x000f240008041107 */
[----:B--2-4-:R-:W-:Y:S05]  /*5030*/  @!P2 BRA `(.L_x_96) ;  /* 0x000000440044a947 */ /* 0x014fea0003800000 */
.L_x_192:
[----:B------:R-:W2:Y:S01]  /*5040*/  LDC.64 R14, c[0x0][0xb10] ;  /* 0x0002c400ff0e7b82 */ /* 0x000ea20000000a00 */
[----:B------:R-:W-:Y:S01]  /*5050*/  @!P4 R2UR UR9, R21 ;  /* 0x000000001509c2ca */ /* 0x000fe200000e0000 */
[----:B------:R-:W-:Y:S01]  /*5060*/  VOTEU.ALL UP0, P4 ;  /* 0x0000000000ff7886 */ /* 0x000fe20002000000 */
[----:B------:R-:W-:Y:S01]  /*5070*/  @!P4 R2UR UR8, R20 ;  /* 0x000000001408c2ca */ /* 0x000fe200000e0000 */
[----:B------:R-:W-:Y:S01]  /*5080*/  VOTEU.ALL UP2, P4 ;  /* 0x0000000000ff7886 */ /* 0x000fe20002040000 */
[----:B------:R-:W-:Y:S03]  /*5090*/  UMOV UR16, 0x0 ;  /* 0x0000000000107882 */ /* 0x000fe60000000000 */
[----:B------:R-:W4:Y:S01]  /*50a0*/  LDC.64 R10, c[0x0][0xb18] ;  /* 0x0002c600ff0a7b82 */ /* 0x000f220000000a00 */
[----:B------:R-:W-:Y:S01]  /*50b0*/  @!UP0 UIADD3 UR26, UPT, UPT, UR42, 0x20, URZ ;  /* 0x000000202a1a8890 */ /* 0x000fe2000fffe0ff */
[----:B------:R-:W-:Y:S01]  /*50c0*/  @P3 SHF.R.U32.HI R24, RZ, 0x10, R29 ;  /* 0x00000010ff183819 */ /* 0x000fe2000001161d */
[----:B------:R-:W-:Y:S01]  /*50d0*/  @!UP0 UIADD3 UR24, UPT, UPT, UR7, 0x2200, URZ ;  /* 0x0000220007188890 */ /* 0x000fe2000fffe0ff */
[----:B------:R-:W-:Y:S01]  /*50e0*/  VIADD R27, R27, 0x1 ;  /* 0x000000011b1b7836 */ /* 0x000fe20000000000 */
[----:B------:R-:W-:Y:S03]  /*50f0*/  UMOV UR17, 0x10000000 ;  /* 0x1000000000117882 */ /* 0x000fe60000000000 */
[----:B------:R-:W5:Y:S01]  /*5100*/  @!P1 LDC R0, c[0x0][0xb20] ;  /* 0x0002c800ff009b82 */ /* 0x000f620000000800 */
[----:B------:R-:W-:Y:S01]  /*5110*/  UMOV UR27, UR43 ;  /* 0x0000002b001b7c82 */ /* 0x000fe20008000000 */
[----:B------:R-:W-:Y:S01]  /*5120*/  IMAD.U32 R20, RZ, RZ, UR9 ;  /* 0x00000009ff147e24 */ /* 0x000fe2000f8e00ff */
[----:B------:R-:W-:Y:S05]  /*5130*/  UMOV UR28, UR36 ;  /* 0x00000024001c7c82 */ /* 0x000fea0008000000 */
[----:B-1----:R-:W1:Y:S01]  /*5140*/  @!P1 LDC R3, c[0x0][0xb0c] ;  /* 0x0002c300ff039b82 */ /* 0x002e620000000800 */
[----:B------:R-:W-:Y:S01]  /*5150*/  IMAD.U32 R21, RZ, RZ, UR8 ;  /* 0x00000008ff157e24 */ /* 0x000fe2000f8e00ff */
[----:B------:R-:W-:Y:S01]  /*5160*/  @!UP0 UIADD3 UR10, UPT, UPT, UR42, 0x60, URZ ;  /* 0x000000602a0a8890 */ /* 0x000fe2000fffe0ff */
[----:B------:R-:W-:Y:S01]  /*5170*/  @!P4 R2UR UR18, R20 ;  /* 0x000000001412c2ca */ /* 0x000fe200000e0000 */
[----:B------:R-:W-:Y:S01]  /*5180*/  @!UP0 UIADD3 UR8, UPT, UPT, UR7, 0x2a00, URZ ;  /* 0x00002a0007088890 */ /* 0x000fe2000fffe0ff */
[----:B------:R-:W-:Y:S01]  /*5190*/  @!P4 IMAD.MOV.U32 R20, RZ, RZ, 0x1000 ;  /* 0x00001000ff14c424 */ /* 0x000fe200078e00ff */
[----:B------:R-:W-:Y:S01]  /*51a0*/  @!P4 R2UR UR19, R21 ;  /* 0x000000001513c2ca */ /* 0x000fe200000e0000 */
[----:B------:R-:W-:Y:S01]  /*51b0*/  VOTEU.ALL UP0, P4 ;  /* 0x0000000000ff7886 */ /* 0x000fe20002000000 */
[----:B------:R-:W-:Y:S01]  /*51c0*/  UMOV UR9, UR25 ;  /* 0x0000001900097c82 */ /* 0x000fe20008000000 */
[----:B------:R-:W-:Y:S01]  /*51d0*/  UMOV UR11, UR43 ;  /* 0x0000002b000b7c82 */ /* 0x000fe20008000000 */
[----:B------:R-:W-:Y:S01]  /*51e0*/  UMOV UR12, UR36 ;  /* 0x00000024000c7c82 */ /* 0x000fe20008000000 */
[----:B------:R-:W-:Y:S08]  /*51f0*/  UPRMT UR14, UR37, 0x654, UR25 ;  /* 0x00000654250e7896 */ /* 0x000ff00008000019 */
[----:B------:R1:W-:Y:S02]  /*5200*/  @!UP2 UTMALDG.3D [UR24], [UR18], desc[UR16] ;  /* 0x000010181200a5b4 */ /* 0x0003e40008011000 */
[----:B-1----:R-:W-:Y:S01]  /*5210*/  @!P1 ISETP.NE.AND P2, PT, R3, 0x1, PT ;  /* 0x000000010300980c */ /* 0x002fe20003f45270 */
[C---:B--2---:R-:W-:Y:S01]  /*5220*/  @!P1 IMAD.HI.U32 R14, R13.reuse, R14, RZ ;  /* 0x0000000e0d0e9227 */ /* 0x044fe200078e00ff */
[----:B----4-:R-:W-:Y:S01]  /*5230*/  @!P1 ISETP.NE.AND P0, PT, R10, 0x1, PT ;  /* 0x000000010a00980c */ /* 0x010fe20003f05270 */
[----:B------:R1:W-:Y:S01]  /*5240*/  @!UP0 UTMALDG.3D [UR8], [UR18], desc[UR16] ;  /* 0x00001008120085b4 */ /* 0x0003e20008011000 */
[----:B------:R1:W-:Y:S01]  /*5250*/  @!P4 SYNCS.ARRIVE.TRANS64.RED.A0TR RZ, [UR7+0x70], R20 ;  /* 0x00007014ffffc9a7 */ /* 0x0003e20008300407 */
[C---:B------:R-:W-:Y:S01]  /*5260*/  @!P1 IMAD.HI.U32 R11, R8.reuse, R11, RZ ;  /* 0x0000000b080b9227 */ /* 0x040fe200078e00ff */
[----:B------:R-:W-:Y:S04]  /*5270*/  @!P1 SHF.R.U32.HI R14, RZ, R15, R14 ;  /* 0x0000000fff0e9219 */ /* 0x000fe8000001160e */
[----:B-----5:R-:W-:Y:S02]  /*5280*/  @!P1 SHF.R.U32.HI R9, RZ, R0, R11 ;  /* 0x00000000ff099219 */ /* 0x020fe4000001160b */
[----:B------:R-:W-:Y:S02]  /*5290*/  @!P1 SEL R14, R13, R14, !P2 ;  /* 0x0000000e0d0e9207 */ /* 0x000fe40005000000 */
[----:B------:R-:W-:Y:S05]  /*52a0*/  @!P1 SEL R9, R8, R9, !P0 ;  /* 0x0000000908099207 */ /* 0x000fea0004000000 */
[----:B------:R-:W-:Y:S01]  /*52b0*/  @!P1 IMAD.IADD R0, R9, 0x1, -R14 ;  /* 0x0000000109009824 */ /* 0x000fe200078e0a0e */
[----:B------:R-:W-:Y:S01]  /*52c0*/  SYNCS.ARRIVE.TRANS64.RED.A1T0 RZ, [UR14], RZ ;  /* 0x000000ffffff79a7 */ /* 0x000fe2000810040e */
[----:B------:R-:W-:Y:S02]  /*52d0*/  @!P1 IMAD.IADD R9, R14, 0x1, -R9 ;  /* 0x000000010e099824 */ /* 0x000fe400078e0a09 */
[----:B------:R-:W-:Y:S02]  /*52e0*/  @!P1 IMAD R13, R0, R3, R13 ;  /* 0x00000003000d9224 */ /* 0x000fe400078e020d */
[----:B------:R-:W-:Y:S01]  /*52f0*/  @!P1 IMAD R8, R9, R10, R8 ;  /* 0x0000000a09089224 */ /* 0x000fe200078e0208 */
[----:B------:R-:W2:Y:S02]  /*5300*/  SYNCS.PHASECHK.TRANS64.TRYWAIT P5, [UR7+0x98], R12 ;  /* 0x0000980cff0075a7 */ /* 0x000ea400080a1107 */
[----:B-12---:R-:W-:Y:S05]  /*5310*/  @!P5 BRA `(.L_x_97) ;  /* 0x0000004000a4d947 */ /* 0x006fea0003800000 */
.L_x_194:
[----:B-1----:R-:W-:Y:S01]  /*5320*/  @!P4 IADD3 R3, P0, PT, R36, 0x580, RZ ;  /* 0x000005802403c810 */ /* 0x002fe20007f1e0ff */
[----:B------:R-:W-:Y:S01]  /*5330*/  VOTEU.ALL UP0, P4 ;  /* 0x0000000000ff7886 */ /* 0x000fe20002000000 */
[----:B------:R-:W-:Y:S01]  /*5340*/  VOTEU.ALL UP2, P4 ;  /* 0x0000000000ff7886 */ /* 0x000fe20002040000 */
[----:B------:R-:W-:Y:S01]  /*5350*/  UMOV UR14, 0x0 ;  /* 0x00000000000e7882 */ /* 0x000fe20000000000 */
[----:B------:R-:W-:Y:S01]  /*5360*/  @!P4 R2UR UR9, R3 ;  /* 0x000000000309c2ca */ /* 0x000fe200000e0000 */
[----:B------:R-:W-:Y:S01]  /*5370*/  @!P4 IMAD.X R0, RZ, RZ, R37, P0 ;  /* 0x000000ffff00c224 */ /* 0x000fe200000e0625 */
[----:B------:R-:W-:Y:S01]  /*5380*/  @!UP0 UIADD3 UR17, UPT, UPT, UR7, 0x78, URZ ;  /* 0x0000007807118890 */ /* 0x000fe2000fffe0ff */
[----:B------:R-:W-:Y:S01]  /*5390*/  ISETP.NE.AND P0, PT, R27, 0x2, PT ;  /* 0x000000021b00780c */ /* 0x000fe20003f05270 */
[----:B------:R-:W-:Y:S01]  /*53a0*/  @!UP0 UIADD3 UR18, UPT, UPT, UR42, 0x30, URZ ;  /* 0x000000302a128890 */ /* 0x000fe2000fffe0ff */
[----:B------:R-:W-:Y:S01]  /*53b0*/  LOP3.LUT R32, R32, 0x1, RZ, 0x3c, !PT ;  /* 0x0000000120207812 */ /* 0x000fe200078e3cff */
[----:B------:R-:W-:Y:S01]  /*53c0*/  @!UP0 UIADD3 UR16, UPT, UPT, UR7, 0x3200, URZ ;  /* 0x0000320007108890 */ /* 0x000fe2000fffe0ff */
[----:B------:R-:W-:Y:S01]  /*53d0*/  @!P4 R2UR UR8, R0 ;  /* 0x000000000008c2ca */ /* 0x000fe200000e0000 */
[----:B------:R-:W-:Y:S01]  /*53e0*/  UMOV UR15, 0x10000000 ;  /* 0x10000000000f7882 */ /* 0x000fe20000000000 */
[----:B------:R-:W-:Y:S01]  /*53f0*/  UMOV UR19, UR43 ;  /* 0x0000002b00137c82 */ /* 0x000fe20008000000 */
[----:B------:R-:W-:Y:S01]  /*5400*/  UMOV UR20, UR36 ;  /* 0x0000002400147c82 */ /* 0x000fe20008000000 */
[----:B------:R-:W-:Y:S01]  /*5410*/  @!UP0 UIADD3 UR10, UPT, UPT, UR42, 0x70, URZ ;  /* 0x000000702a0a8890 */ /* 0x000fe2000fffe0ff */
[----:B------:R-:W-:Y:S01]  /*5420*/  SEL R0, RZ, 0x1, P0 ;  /* 0x00000001ff007807 */ /* 0x000fe20000000000 */
[----:B------:R-:W-:Y:S01]  /*5430*/  IMAD.U32 R10, RZ, RZ, UR9 ;  /* 0x00000009ff0a7e24 */ /* 0x000fe2000f8e00ff */
[----:B------:R-:W-:Y:S01]  /*5440*/  UMOV UR11, UR43 ;  /* 0x0000002b000b7c82 */ /* 0x000fe20008000000 */
[----:B------:R-:W-:Y:S01]  /*5450*/  UMOV UR12, UR36 ;  /* 0x00000024000c7c82 */ /* 0x000fe20008000000 */
[----:B------:R-:W-:Y:S01]  /*5460*/  UMOV UR9, UR17 ;  /* 0x0000001100097c82 */ /* 0x000fe20008000000 */
[----:B------:R-:W-:Y:S01]  /*5470*/  @P3 R2UR UR36, R24 ;  /* 0x00000000182432ca */ /* 0x000fe200000e0000 */
[----:B------:R-:W-:Y:S01]  /*5480*/  IMAD.IADD R20, R8, 0x1, R58 ;  /* 0x0000000108147824 */ /* 0x000fe200078e023a */
[----:B------:R-:W-:Y:S01]  /*5490*/  @!P4 R2UR UR22, R10 ;  /* 0x000000000a16c2ca */ /* 0x000fe200000e0000 */
[----:B------:R-:W-:Y:S01]  /*54a0*/  IMAD.U32 R11, RZ, RZ, UR8 ;  /* 0x00000008ff0b7e24 */ /* 0x000fe2000f8e00ff */
[----:B------:R-:W-:Y:S01]  /*54b0*/  @!UP0 UIADD3 UR8, UPT, UPT, UR7, 0x3a00, URZ ;  /* 0x00003a0007088890 */ /* 0x000fe2000fffe0ff */
[----:B------:R-:W-:Y:S01]  /*54c0*/  LOP3.LUT R25, R25, R0, RZ, 0x3c, !PT ;  /* 0x0000000019197212 */ /* 0x000fe200078e3cff */
[----:B------:R-:W-:Y:S01]  /*54d0*/  VOTEU.ALL UP0, P4 ;  /* 0x0000000000ff7886 */ /* 0x000fe20002000000 */
[----:B------:R-:W-:Y:S01]  /*54e0*/  IMAD.IADD R21, R13, 0x1, R60 ;  /* 0x000000010d157824 */ /* 0x000fe200078e023c */
[----:B------:R-:W-:Y:S02]  /*54f0*/  @!P4 R2UR UR23, R11 ;  /* 0x000000000b17c2ca */ /* 0x000fe400000e0000 */
[----:B------:R-:W-:Y:S11]  /*5500*/  SEL R27, R27, RZ, P0 ;  /* 0x000000ff1b1b7207 */ /* 0x000ff60000000000 */
[----:B------:R2:W-:Y:S01]  /*5510*/  @!UP2 UTMALDG.3D [UR16], [UR22], desc[UR14] ;  /* 0x00000e101600a5b4 */ /* 0x0005e20008011000 */
[----:B------:R2:W-:Y:S01]  /*5520*/  @!UP0 UTMALDG.3D [UR8], [UR22], desc[UR14] ;  /* 0x00000e08160085b4 */ /* 0x0005e20008011000 */
[----:B------:R2:W-:Y:S01]  /*5530*/  @!P4 SYNCS.ARRIVE.TRANS64.RED.A0TR RZ, [UR7+0x78], R23 ;  /* 0x00007817ffffc9a7 */ /* 0x0005e20008300407 */
[----:B------:R-:W-:Y:S01]  /*5540*/  UPLOP3.LUT UP0, UPT, UPT, UPT, UPT, 0x80, 0x8 ;  /* 0x000000000008789c */ /* 0x000fe20003f0f070 */
[----:B------:R-:W-:Y:S01]  /*5550*/  SYNCS.ARRIVE.TRANS64.RED.A1T0 RZ, [UR13], RZ ;  /* 0x000000ffffff79a7 */ /* 0x000fe2000810040d */
[----:B------:R-:W-:Y:S09]  /*5560*/  @P3 BRA `(.L_x_98) ;  /* 0xfffffff000303947 */ /* 0x000ff2000383ffff */
[----:B------:R-:W-:-:S04]  /*5570*/  SHF.L.U32 R3, R32, 0x1f, RZ ;  /* 0x0000001f20037819 */ /* 0x000fc800000006ff */
[----:B------:R-:W1:Y:S02]  /*5580*/  SYNCS.PHASECHK.TRANS64.TRYWAIT P0, [UR7+0x80], R3 ;  /* 0x00008003ff0075a7 */ /* 0x000e640008001107 */
[----:B-1----:R-:W-:Y:S05]  /*5590*/  @!P0 BRA `(.L_x_99) ;  /* 0x00000040001c8947 */ /* 0x002fea0003800000 */
.L_x_196:
[----:B------:R-:W4:Y:S02]  /*55a0*/  SYNCS.PHASECHK.TRANS64.TRYWAIT P0, [UR7+0x88], R3 ;  /* 0x00008803ff0075a7 */ /* 0x000f240008001107 */
[----:B----4-:R-:W-:Y:S05]  /*55b0*/  @!P0 BRA `(.L_x_100) ;  /* 0x00000040002c8947 */ /* 0x010fea0003800000 */
.L_x_198:
[----:B------:R-:W4:Y:S02]  /*55c0*/  SYNCS.PHASECHK.TRANS64.TRYWAIT P0, [UR7+0x90], R3 ;  /* 0x00009003ff0075a7 */ /* 0x000f240008001107 */
[----:B----4-:R-:W-:Y:S05]  /*55d0*/  @!P0 BRA `(.L_x_101) ;  /* 0x00000040003c8947 */ /* 0x010fea0003800000 */
.L_x_200:
[----:B-1----:R-:W-:-:S07]  /*55e0*/  MOV R0, UR7 ;  /* 0x0000000700007c02 */ /* 0x002fce0008000f00 */
.L_x_102:
[----:B-1----:R-:W-:-:S04]  /*55f0*/  SHF.L.U32 R3, R32, 0x1f, RZ ;  /* 0x0000001f20037819 */ /* 0x002fc800000006ff */
[----:B------:R1:W4:Y:S03]  /*5600*/  SYNCS.PHASECHK.TRANS64.TRYWAIT P0, [R0+URZ+0x98], R3 ;  /* 0x00009803000075a7 */ /* 0x00032600080011ff */
[----:B----4-:R-:W-:Y:S05]  /*5610*/  @!P0 NANOSLEEP.SYNCS 0x989680 ;  /* 0x009896800000895d */ /* 0x010fea0003900000 */
[----:B------:R-:W4:Y:S02]  /*5620*/  @!P0 SYNCS.PHASECHK.TRANS64 P0, [R0+URZ+0x98], R3 ;  /* 0x00009803000085a7 */ /* 0x000f2400080010ff */
[----:B--2-4-:R-:W-:Y:S05]  /*5630*/  @P0 EXIT ;  /* 0x000000000000094d */ /* 0x014fea0003800000 */
[----:B------:R-:W-:Y:S05]  /*5640*/  BRA `(.L_x_102) ;  /* 0xfffffffc00e87947 */ /* 0x000fea000383ffff */
.L_x_87:
[----:B------:R-:W-:-:S06]  /*5650*/  UISETP.GE.AND UP0, UPT, UR10, 0x4, UPT ;  /* 0x000000040a00788c */ /* 0x000fcc000bf06270 */
[----:B------:R-:W-:-:S13]  /*5660*/  PLOP3.LUT P0, PT, PT, PT, UP0, 0x80, 0x8 ;  /* 0x000000000008781c */ /* 0x000fda0003f0f008 */
[----:B------:R-:W-:Y:S05]  /*5670*/  @!P0 EXIT ;  /* 0x000000000000894d */ /* 0x000fea0003800000 */
[----:B------:R-:W-:Y:S01]  /*5680*/  BAR.SYNC.DEFER_BLOCKING 0x6, 0xa0 ;  /* 0x0182800000007b1d */ /* 0x000fe20000010000 */
[----:B------:R-:W-:Y:S02]  /*5690*/  IMAD.SHL.U32 R4, R66, 0x200000, RZ ;  /* 0x0020000042047824 */ /* 0x000fe400078e00ff */
[----:B------:R-:W-:Y:S02]  /*56a0*/  HFMA2 R71, -RZ, RZ, 0, 5.9604644775390625e-08 ;  /* 0x00000001ff477431 */ /* 0x000fe400000001ff */
[C---:B------:R-:W-:Y:S01]  /*56b0*/  IMAD.SHL.U32 R65, R72.reuse, 0x10, RZ ;  /* 0x0000001048417824 */ /* 0x040fe200078e00ff */
[----:B------:R-:W-:Y:S01]  /*56c0*/  MOV R69, RZ ;  /* 0x000000ff00457202 */ /* 0x000fe20000000f00 */
[----:B------:R-:W-:Y:S01]  /*56d0*/  IMAD.U32 R33, R72, 0x10000, RZ ;  /* 0x0001000048217824 */ /* 0x000fe200078e00ff */
[----:B------:R-:W-:Y:S01]  /*56e0*/  UMOV UR48, 0x400 ;  /* 0x0000040000307882 */ /* 0x000fe20000000000 */
[----:B------:R-:W1:Y:S01]  /*56f0*/  LDC R63, c[0x0][0x370] ;  /* 0x0000dc00ff3f7b82 */ /* 0x000e620000000800 */
[----:B------:R-:W-:Y:S01]  /*5700*/  ULEA UR48, UR37, UR48, 0x18 ;  /* 0x0000003025307291 */ /* 0x000fe2000f8ec0ff */
[----:B------:R-:W-:Y:S01]  /*5710*/  LOP3.LUT R4, R4, 0x200000, RZ, 0xc0, !PT ;  /* 0x0020000004047812 */ /* 0x000fe200078ec0ff */
[----:B------:R-:W-:Y:S01]  /*5720*/  IMAD.SHL.U32 R64, R72, 0x2, RZ ;  /* 0x0000000248407824 */ /* 0x000fe200078e00ff */
[C---:B------:R-:W-:Y:S01]  /*5730*/  LOP3.LUT R5, R65.reuse, 0x40, RZ, 0xc0, !PT ;  /* 0x0000004041057812 */ /* 0x040fe200078ec0ff */
[----:B------:R-:W-:Y:S01]  /*5740*/  IMAD.SHL.U32 R3, R66, 0x200, RZ ;  /* 0x0000020042037824 */ /* 0x000fe200078e00ff */
[----:B------:R-:W-:Y:S01]  /*5750*/  LOP3.LUT R2, R65, 0x5b0, RZ, 0xc0, !PT ;  /* 0x000005b041027812 */ /* 0x000fe200078ec0ff */
[----:B------:R-:W-:Y:S01]  /*5760*/  UIADD3 UR4, UPT, UPT, UR48, 0x200, URZ ;  /* 0x0000020030047890 */ /* 0x000fe2000fffe0ff */
[----:B------:R-:W2:Y:S01]  /*5770*/  LDC R28, c[0x0][0xb0c] ;  /* 0x0002c300ff1c7b82 */ /* 0x000ea20000000800 */
[----:B------:R-:W-:Y:S01]  /*5780*/  LOP3.LUT R33, R4, 0x400000, R33, 0xf8, !PT ;  /* 0x0040000004217812 */ /* 0x000fe200078ef821 */
[----:B------:R-:W-:Y:S01]  /*5790*/  IMAD.MOV.U32 R30, RZ, RZ, RZ ;  /* 0x000000ffff1e7224 */ /* 0x000fe200078e00ff */
[----:B------:R-:W-:Y:S01]  /*57a0*/  LOP3.LUT R64, R5, 0x8, R64, 0xf8, !PT ;  /* 0x0000000805407812 */ /* 0x000fe200078ef840 */
[----:B------:R-:W-:Y:S01]  /*57b0*/  IMAD.MOV.U32 R70, RZ, RZ, RZ ;  /* 0x000000ffff467224 */ /* 0x000fe200078e00ff */
[----:B------:R-:W-:Y:S01]  /*57c0*/  LOP3.LUT R3, R2, 0x200, R3, 0xf8, !PT ;  /* 0x0000020002037812 */ /* 0x000fe200078ef803 */
[----:B------:R-:W-:Y:S01]  /*57d0*/  IMAD.MOV.U32 R76, RZ, RZ, RZ ;  /* 0x000000ffff4c7224 */ /* 0x000fe200078e00ff */
[----:B------:R-:W-:Y:S01]  /*57e0*/  LOP3.LUT P0, RZ, R65, 0x40, RZ, 0xc0, !PT ;  /* 0x0000004041ff7812 */ /* 0x000fe2000780c0ff */
[----:B------:R-:W3:Y:S01]  /*57f0*/  LDC R61, c[0x0][0xb20] ;  /* 0x0002c800ff3d7b82 */ /* 0x000ee20000000800 */
[----:B------:R-:W4:Y:S01]  /*5800*/  LDS R0, [UR48+0x160] ;  /* 0x00016030ff007984 */ /* 0x000f220008000800 */
[----:B------:R-:W-:Y:S01]  /*5810*/  LOP3.LUT R64, R3, R64, RZ, 0xfc, !PT ;  /* 0x0000004003407212 */ /* 0x000fe200078efcff */
[----:B------:R-:W-:Y:S01]  /*5820*/  IMAD.U32 R67, RZ, RZ, UR4 ;  /* 0x00000004ff437e24 */ /* 0x000fe2000f8e00ff */
[----:B------:R-:W-:Y:S01]  /*5830*/  LOP3.LUT R72, R72, 0x60, RZ, 0xc0, !PT ;  /* 0x0000006048487812 */ /* 0x000fe200078ec0ff */
[----:B------:R-:W1:Y:S03]  /*5840*/  LDCU.64 UR52, c[0x0][0x348] ;  /* 0x00006900ff3477ac */ /* 0x000e660008000a00 */
[----:B------:R-:W1:Y:S01]  /*5850*/  LDC R27, c[0x0][0xb30] ;  /* 0x0002cc00ff1b7b82 */ /* 0x000e620000000800 */
[----:B------:R-:W1:Y:S01]  /*5860*/  LDCU.64 UR38, c[0x0][0x888] ;  /* 0x00011100ff2677ac */ /* 0x000e620008000a00 */
[----:B------:R-:W1:Y:S06]  /*5870*/  LDCU.64 UR44, c[0x0][0x890] ;  /* 0x00011200ff2c77ac */ /* 0x000e6c0008000a00 */
[----:B------:R-:W1:Y:S01]  /*5880*/  LDC.64 R56, c[0x0][0xb10] ;  /* 0x0002c400ff387b82 */ /* 0x000e620000000a00 */
[----:B------:R-:W-:Y:S01]  /*5890*/  UMOV UR49, URZ ;  /* 0x000000ff00317c82 */ /* 0x000fe20008000000 */
[----:B------:R-:W-:-:S06]  /*58a0*/  UMOV UR51, URZ ;  /* 0x000000ff00337c82 */ /* 0x000fcc0008000000 */
[----:B------:R-:W1:Y:S08]  /*58b0*/  LDC.64 R24, c[0x0][0xb18] ;  /* 0x0002c600ff187b82 */ /* 0x000e700000000a00 */
[----:B------:R-:W1:Y:S08]  /*58c0*/  LDC.64 R22, c[0x0][0xb28] ;  /* 0x0002ca00ff167b82 */ /* 0x000e700000000a00 */
[----:B------:R-:W1:Y:S01]  /*58d0*/  LDC.64 R54, c[0x0][0x8b0] ;  /* 0x00022c00ff367b82 */ /* 0x000e620000000a00 */
[----:B----4-:R-:W-:Y:S01]  /*58e0*/  IMAD.IADD R33, R0, 0x1, R33 ;  /* 0x0000000100217824 */ /* 0x010fe200078e0221 */
[----:B------:R-:W-:-:S06]  /*58f0*/  P2R R0, PR, RZ, 0x1 ;  /* 0x00000001ff007803 */ /* 0x000fcc0000000000 */
[----:B------:R-:W4:Y:S08]  /*5900*/  LDC.64 R52, c[0x0][0x8a8] ;  /* 0x00022a00ff347b82 */ /* 0x000f300000000a00 */
[----:B--23--:R-:W1:Y:S02]  /*5910*/  LDC R62, c[0x0][0x374] ;  /* 0x0000dd00ff3e7b82 */ /* 0x00ce640000000800 */
.L_x_146:
[C---:B------:R-:W-:Y:S02]  /*5920*/  LEA R0, R76.reuse, UR48, 0x3 ;  /* 0x000000304c007c11 */ /* 0x040fe4000f8e18ff */
[----:B------:R-:W-:Y:S02]  /*5930*/  SHF.L.U32 R3, R69, 0x1f, RZ ;  /* 0x0000001f45037819 */ /* 0x000fe400000006ff */
[----:B------:R-:W-:Y:S02]  /*5940*/  LEA R16, R76, UR48, 0x4 ;  /* 0x000000304c107c11 */ /* 0x000fe4000f8e20ff */
[----:B--2---:R-:W2:Y:S02]  /*5950*/  SYNCS.PHASECHK.TRANS64.TRYWAIT P0, [R0+URZ+0xb0], R3 ;  /* 0x0000b003000075a7 */ /* 0x004ea400080011ff */
[----:B--2---:R-:W-:Y:S05]  /*5960*/  @!P0 BRA `(.L_x_103) ;  /* 0x0000003c00708947 */ /* 0x004fea0003800000 */
.L_x_201:
[----:B------:R-:W3:Y:S01]  /*5970*/  LDC.64 R12, c[0x0][0xb10] ;  /* 0x0002c400ff0c7b82 */ /* 0x000ee20000000a00 */
[----:B------:R-:W4:Y:S01]  /*5980*/  LDS.128 R16, [R16+0x140] ;  /* 0x0001400010107984 */ /* 0x000f220000000c00 */
[----:B-1----:R-:W-:Y:S01]  /*5990*/  ISETP.NE.AND P1, PT, R27, 0x1, PT ;  /* 0x000000011b00780c */ /* 0x002fe20003f25270 */
[----:B--2---:R-:W-:Y:S01]  /*59a0*/  VIADD R0, R0, 0xc0 ;  /* 0x000000c000007836 */ /* 0x004fe20000000000 */
[----:B------:R-:W-:Y:S04]  /*59b0*/  ISETP.GE.AND P0, PT, R26, 0x1, PT ;  /* 0x000000011a00780c */ /* 0x000fe80003f06270 */
[----:B------:R-:W1:Y:S01]  /*59c0*/  LDC.64 R10, c[0x0][0xb18] ;  /* 0x0002c600ff0a7b82 */ /* 0x000e620000000a00 */
[----:B------:R-:W-:Y:S01]  /*59d0*/  PRMT R0, RZ, 0x654, R0 ;  /* 0x00000654ff007816 */ /* 0x000fe20000000000 */
[----:B------:R-:W-:Y:S01]  /*59e0*/  @!PT LDS RZ, [RZ] ;  /* 0x00000000fffff984 */ /* 0x000fe20000000800 */
[----:B------:R-:W-:Y:S01]  /*59f0*/  @!PT LDS RZ, [RZ] ;  /* 0x00000000fffff984 */ /* 0x000fe20000000800 */
[----:B------:R-:W-:Y:S01]  /*5a00*/  @!PT LDS RZ, [RZ] ;  /* 0x00000000fffff984 */ /* 0x000fe20000000800 */
[----:B------:R-:W-:Y:S01]  /*5a10*/  @!PT LDS RZ, [RZ] ;  /* 0x00000000fffff984 */ /* 0x000fe20000000800 */
[----:B------:R2:W-:Y:S06]  /*5a20*/  MEMBAR.ALL.CTA ;  /* 0x0000000000007992 */ /* 0x0005ec0000008000 */
[----:B--2---:R-:W2:Y:S01]  /*5a30*/  FENCE.VIEW.ASYNC.S ;  /* 0x00000000000073c6 */ /* 0x004ea20000000000 */
[----:B------:R-:W1:Y:S08]  /*5a40*/  @!P1 LDC R14, c[0x0][0xb20] ;  /* 0x0002c800ff0e9b82 */ /* 0x000e700000000800 */
[----:B------:R-:W1:Y:S01]  /*5a50*/  @!P1 LDC R9, c[0x0][0xb0c] ;  /* 0x0002c300ff099b82 */ /* 0x000e620000000800 */
[----:B--2---:R2:W-:Y:S01]  /*5a60*/  SYNCS.ARRIVE.TRANS64.RED.A1T0 RZ, [R0+URZ], RZ ;  /* 0x000000ff00ff79a7 */ /* 0x0045e200081004ff */
[----:B----4-:R-:W-:Y:S04]  /*5a70*/  LOP3.LUT P4, RZ, R18, 0x1, RZ, 0xc0, !PT ;  /* 0x0000000112ff7812 */ /* 0x010fe8000788c0ff */
[----:B------:R-:W-:Y:S09]  /*5a80*/  P2R R73, PR, RZ, 0x10 ;  /* 0x00000010ff497803 */ /* 0x000ff20000000000 */
[----:B------:R-:W-:Y:S02]  /*5a90*/  @P4 MOV R31, R16 ;  /* 0x00000010001f4202 */ /* 0x000fe40000000f00 */
[----:B------:R-:W-:Y:S01]  /*5aa0*/  @P4 LOP3.LUT R29, R17, 0xffff, RZ, 0xc0, !PT ;  /* 0x0000ffff111d4812 */ /* 0x000fe200078ec0ff */
[----:B--23--:R-:W-:Y:S06]  /*5ab0*/  @!P0 BRA `(.L_x_104) ;  /* 0x0000000000a48947 */ /* 0x00cfec0003800000 */
[----:B------:R-:W-:Y:S01]  /*5ac0*/  IMAD.HI.U32 R36, R62, R25, RZ ;  /* 0x000000193e247227 */ /* 0x000fe200078e00ff */
[----:B------:R-:W-:Y:S02]  /*5ad0*/  ISETP.NE.AND P0, PT, R24, 0x1, PT ;  /* 0x000000011800780c */ /* 0x000fe40003f05270 */
[----:B------:R-:W-:Y:S01]  /*5ae0*/  ISETP.NE.AND P2, PT, R26, 0x1, PT ;  /* 0x000000011a00780c */ /* 0x000fe20003f45270 */
[-C--:B------:R-:W-:Y:S01]  /*5af0*/  IMAD.HI.U32 R34, R63, R56.reuse, RZ ;  /* 0x000000383f227227 */ /* 0x080fe200078e00ff */
[----:B------:R-:W-:Y:S02]  /*5b00*/  SHF.R.U32.HI R37, RZ, R61, R36 ;  /* 0x0000003dff257219 */ /* 0x000fe40000011624 */
[----:B------:R-:W-:Y:S01]  /*5b10*/  ISETP.NE.AND P3, PT, R28, 0x1, PT ;  /* 0x000000011c00780c */ /* 0x000fe20003f65270 */
[----:B------:R-:W-:Y:S01]  /*5b20*/  IMAD.HI.U32 R40, R29, R25, RZ ;  /* 0x000000191d287227 */ /* 0x000fe200078e00ff */
[----:B------:R-:W-:Y:S02]  /*5b30*/  SHF.R.U32.HI R34, RZ, R57, R34 ;  /* 0x00000039ff227219 */ /* 0x000fe40000011622 */
[----:B------:R-:W-:Y:S01]  /*5b40*/  SEL R3, R62, R37, !P0 ;  /* 0x000000253e037207 */ /* 0x000fe20004000000 */
[----:B------:R-:W-:Y:S01]  /*5b50*/  IMAD.HI.U32 R38, R31, R56, RZ ;  /* 0x000000381f267227 */ /* 0x000fe200078e00ff */
[----:B------:R-:W-:Y:S03]  /*5b60*/  SEL R7, R63, R34, !P3 ;  /* 0x000000223f077207 */ /* 0x000fe60005800000 */
[-C--:B------:R-:W-:Y:S01]  /*5b70*/  IMAD.HI.U32 R34, R3, R22.reuse, RZ ;  /* 0x0000001603227227 */ /* 0x080fe200078e00ff */
[----:B------:R-:W-:Y:S03]  /*5b80*/  SHF.R.U32.HI R38, RZ, R57, R38 ;  /* 0x00000039ff267219 */ /* 0x000fe60000011626 */
[----:B------:R-:W-:Y:S01]  /*5b90*/  IMAD.HI.U32 R36, R7, R22, RZ ;  /* 0x0000001607247227 */ /* 0x000fe200078e00ff */
[----:B------:R-:W-:Y:S02]  /*5ba0*/  @P2 SHF.R.U32.HI R3, RZ, R23, R34 ;  /* 0x00000017ff032219 */ /* 0x000fe40000011622 */
[----:B------:R-:W-:Y:S02]  /*5bb0*/  SHF.R.U32.HI R34, RZ, R61, R40 ;  /* 0x0000003dff227219 */ /* 0x000fe40000011628 */
[----:B------:R-:W-:Y:S01]  /*5bc0*/  @P2 SHF.R.U32.HI R7, RZ, R23, R36 ;  /* 0x00000017ff072219 */ /* 0x000fe20000011624 */
[C---:B------:R-:W-:Y:S01]  /*5bd0*/  IMAD R2, R26.reuse, R3, RZ ;  /* 0x000000031a027224 */ /* 0x040fe200078e02ff */
[----:B------:R-:W-:Y:S02]  /*5be0*/  SEL R5, R29, R34, !P0 ;  /* 0x000000221d057207 */ /* 0x000fe40004000000 */
[----:B------:R-:W-:Y:S01]  /*5bf0*/  SEL R3, R31, R38, !P3 ;  /* 0x000000261f037207 */ /* 0x000fe20005800000 */
[----:B------:R-:W-:Y:S01]  /*5c00*/  IMAD R4, R26, R7, RZ ;  /* 0x000000071a047224 */ /* 0x000fe200078e02ff */
[C---:B------:R-:W-:Y:S01]  /*5c10*/  ISETP.GE.AND P0, PT, R5.reuse, R2, PT ;  /* 0x000000020500720c */ /* 0x040fe20003f06270 */
[----:B------:R-:W-:Y:S03]  /*5c20*/  IMAD.HI.U32 R6, R5, R22, RZ ;  /* 0x0000001605067227 */ /* 0x000fe600078e00ff */
[----:B------:R-:W-:Y:S01]  /*5c30*/  ISETP.GE.OR P0, PT, R3, R4, P0 ;  /* 0x000000040300720c */ /* 0x000fe20000706670 */
[----:B------:R-:W-:Y:S01]  /*5c40*/  IMAD.MOV R4, RZ, RZ, -R3 ;  /* 0x000000ffff047224 */ /* 0x000fe200078e0a03 */
[-C--:B------:R-:W-:Y:S03]  /*5c50*/  SHF.R.U32.HI R6, RZ, R23.reuse, R6 ;  /* 0x00000017ff067219 */ /* 0x080fe60000011606 */
[----:B------:R-:W-:Y:S01]  /*5c60*/  IMAD R31, R28, R4, R31 ;  /* 0x000000041c1f7224 */ /* 0x000fe200078e021f */
[----:B------:R-:W-:Y:S05]  /*5c70*/  SEL R15, R5, R6, !P2 ;  /* 0x00000006050f7207 */ /* 0x000fea0005000000 */
[----:B------:R-:W-:Y:S02]  /*5c80*/  IMAD.MOV R6, RZ, RZ, -R15 ;  /* 0x000000ffff067224 */ /* 0x000fe400078e0a0f */
[C---:B------:R-:W-:Y:S04]  /*5c90*/  @!P0 IMAD.HI.U32 R2, R3.reuse, R22, RZ ;  /* 0x0000001603028227 */ /* 0x040fe800078e00ff */
[----:B------:R-:W-:Y:S01]  /*5ca0*/  IMAD R6, R26, R6, R5 ;  /* 0x000000061a067224 */ /* 0x000fe200078e0205 */
[----:B------:R-:W-:Y:S04]  /*5cb0*/  @!P0 SHF.R.U32.HI R2, RZ, R23, R2 ;  /* 0x00000017ff028219 */ /* 0x000fe80000011602 */
[----:B------:R-:W-:Y:S02]  /*5cc0*/  @!P0 SEL R0, R3, R2, !P2 ;  /* 0x0000000203008207 */ /* 0x000fe40005000000 */
[----:B------:R-:W-:Y:S02]  /*5cd0*/  IADD3 R2, PT, PT, -R5, RZ, RZ ;  /* 0x000000ff05027210 */ /* 0x000fe40007ffe1ff */
[----:B------:R-:W-:Y:S01]  /*5ce0*/  @!P0 IADD3 R8, PT, PT, R15, -R0, RZ ;  /* 0x800000000f088210 */ /* 0x000fe20007ffe0ff */
[----:B------:R-:W-:Y:S02]  /*5cf0*/  @!P0 IMAD R0, R7, R6, R0 ;  /* 0x0000000607008224 */ /* 0x000fe400078e0200 */
[----:B------:R-:W-:Y:S02]  /*5d00*/  IMAD R29, R24, R2, R29 ;  /* 0x00000002181d7224 */ /* 0x000fe400078e021d */
[----:B------:R-:W-:Y:S02]  /*5d10*/  @!P0 IMAD R5, R8, R26, R3 ;  /* 0x0000001a08058224 */ /* 0x000fe400078e0203 */
[----:B------:R-:W-:Y:S04]  /*5d20*/  @!P0 IMAD.MOV.U32 R3, RZ, RZ, R0 ;  /* 0x000000ffff038224 */ /* 0x000fe800078e0000 */
[----:B------:R-:W-:Y:S02]  /*5d30*/  IMAD R31, R3, R28, R31 ;  /* 0x0000001c031f7224 */ /* 0x000fe400078e021f */
[----:B------:R-:W-:Y:S07]  /*5d40*/  IMAD R29, R5, R24, R29 ;  /* 0x00000018051d7224 */ /* 0x000fee00078e021d */
.L_x_104:
[----:B-1----:R-:W-:Y:S01]  /*5d50*/  @!P1 ISETP.NE.AND P0, PT, R10, 0x1, PT ;  /* 0x000000010a00980c */ /* 0x002fe20003f05270 */
[----:B------:R-:W-:Y:S01]  /*5d60*/  @!P1 IMAD.HI.U32 R3, R29, R11, RZ ;  /* 0x0000000b1d039227 */ /* 0x000fe200078e00ff */
[----:B------:R-:W-:Y:S01]  /*5d70*/  R2UR UR42, R21 ;  /* 0x00000000152a72ca */ /* 0x000fe200000e0000 */
[----:B------:R-:W-:Y:S01]  /*5d80*/  BSSY.RECONVERGENT B6, `(.L_x_105) ;  /* 0x0000031000067945 */ /* 0x000fe20003800200 */
[----:B------:R-:W-:Y:S01]  /*5d90*/  R2UR UR41, R20 ;  /* 0x00000000142972ca */ /* 0x000fe200000e0000 */
[----:B------:R-:W-:Y:S01]  /*5da0*/  @!P1 IMAD.HI.U32 R0, R31, R12, RZ ;  /* 0x0000000c1f009227 */ /* 0x000fe200078e00ff */
[----:B------:R-:W-:Y:S02]  /*5db0*/  @!P1 SHF.R.U32.HI R2, RZ, R14, R3 ;  /* 0x0000000eff029219 */ /* 0x000fe40000011603 */
[----:B------:R-:W-:Y:S01]  /*5dc0*/  @!P1 ISETP.NE.AND P2, PT, R9, 0x1, PT ;  /* 0x000000010900980c */ /* 0x000fe20003f45270 */
[----:B------:R-:W-:Y:S01]  /*5dd0*/  VIADD R76, R76, 0x1 ;  /* 0x000000014c4c7836 */ /* 0x000fe20000000000 */
[----:B------:R-:W-:Y:S02]  /*5de0*/  @!P1 SEL R2, R29, R2, !P0 ;  /* 0x000000021d029207 */ /* 0x000fe40004000000 */
[----:B------:R-:W-:Y:S02]  /*5df0*/  @!P1 SHF.R.U32.HI R0, RZ, R13, R0 ;  /* 0x0000000dff009219 */ /* 0x000fe40000011600 */
[----:B------:R-:W-:Y:S01]  /*5e00*/  LOP3.LUT P0, RZ, R67, 0x90, RZ, 0xc0, !PT ;  /* 0x0000009043ff7812 */ /* 0x000fe2000780c0ff */
[----:B------:R-:W-:Y:S01]  /*5e10*/  USHF.L.U32 UR42, UR42, 0x6, URZ ;  /* 0x000000062a2a7899 */ /* 0x000fe200080006ff */
[----:B------:R-:W-:Y:S01]  /*5e20*/  @!P1 SEL R3, R31, R0, !P2 ;  /* 0x000000001f039207 */ /* 0x000fe20005000000 */
[----:B------:R-:W-:Y:S01]  /*5e30*/  USHF.L.U32 UR41, UR41, 0x7, URZ ;  /* 0x0000000729297899 */ /* 0x000fe200080006ff */
[----:B------:R-:W-:Y:S03]  /*5e40*/  @P4 SHF.R.U32.HI R68, RZ, 0x10, R17 ;  /* 0x00000010ff444819 */ /* 0x000fe60000011611 */
[----:B------:R-:W-:Y:S02]  /*5e50*/  @!P1 IMAD.IADD R0, R2, 0x1, -R3 ;  /* 0x0000000102009824 */ /* 0x000fe400078e0a03 */
[----:B------:R-:W-:Y:S02]  /*5e60*/  @!P1 IMAD.IADD R2, R3, 0x1, -R2 ;  /* 0x0000000103029824 */ /* 0x000fe400078e0a02 */
[----:B------:R-:W-:Y:S02]  /*5e70*/  @!P1 IMAD R31, R0, R9, R31 ;  /* 0x00000009001f9224 */ /* 0x000fe400078e021f */
[----:B------:R-:W-:Y:S01]  /*5e80*/  @!P1 IMAD R29, R2, R10, R29 ;  /* 0x0000000a021d9224 */ /* 0x000fe200078e021d */
[----:B------:R-:W-:Y:S06]  /*5e90*/  @!P0 BRA `(.L_x_106) ;  /* 0x00000000007c8947 */ /* 0x000fec0003800000 */
[----:B------:R-:W1:Y:S01]  /*5ea0*/  LDCU.64 UR8, c[0x4][0x80] ;  /* 0x01001000ff0877ac */ /* 0x000e620008000a00 */
[----:B------:R-:W-:Y:S01]  /*5eb0*/  MOV R2, 0x0 ;  /* 0x0000000000027802 */ /* 0x000fe20000000f00 */
[----:B------:R-:W-:Y:S02]  /*5ec0*/  HFMA2 R12, -RZ, RZ, 0, 5.9604644775390625e-08 ;  /* 0x00000001ff0c7431 */ /* 0x000fe400000001ff */
[----:B------:R-:W-:Y:S01]  /*5ed0*/  IMAD.MOV.U32 R8, RZ, RZ, 0x70 ;  /* 0x00000070ff087424 */ /* 0x000fe200078e00ff */
[----:B------:R2:W3:Y:S01]  /*5ee0*/  LDC.64 R14, c[0x4][R2] ;  /* 0x01000000020e7b82 */ /* 0x0004e20000000a00 */
[----:B------:R-:W4:Y:S01]  /*5ef0*/  LDCU.64 UR6, c[0x4][0x88] ;  /* 0x01001100ff0677ac */ /* 0x000f220008000a00 */
[----:B------:R-:W-:Y:S01]  /*5f00*/  IMAD.MOV.U32 R13, RZ, RZ, RZ ;  /* 0x000000ffff0d7224 */ /* 0x000fe200078e00ff */
[----:B------:R-:W2:Y:S01]  /*5f10*/  LDCU.64 UR4, c[0x4][0x8] ;  /* 0x01000100ff0477ac */ /* 0x000ea20008000a00 */
[----:B-1----:R-:W-:Y:S01]  /*5f20*/  MOV R5, UR9 ;  /* 0x0000000900057c02 */ /* 0x002fe20008000f00 */
[----:B------:R-:W-:Y:S01]  /*5f30*/  IMAD.U32 R4, RZ, RZ, UR8 ;  /* 0x00000008ff047e24 */ /* 0x000fe2000f8e00ff */
[----:B----4-:R-:W-:Y:S01]  /*5f40*/  MOV R7, UR7 ;  /* 0x0000000700077c02 */ /* 0x010fe20008000f00 */
[----:B------:R-:W-:Y:S01]  /*5f50*/  IMAD.U32 R6, RZ, RZ, UR6 ;  /* 0x00000006ff067e24 */ /* 0x000fe2000f8e00ff */
[----:B--2---:R-:W-:Y:S01]  /*5f60*/  MOV R11, UR5 ;  /* 0x00000005000b7c02 */ /* 0x004fe20008000f00 */
[----:B------:R-:W-:Y:S02]  /*5f70*/  IMAD.U32 R10, RZ, RZ, UR4 ;  /* 0x00000004ff0a7e24 */ /* 0x000fe4000f8e00ff */
[----:B------:R-:W-:Y:S07]  /*5f80*/  LEPC R20, `(.L_x_107) ;  /* 0x000000001014794e */ /* 0x000fee0000000000 */
[----:B---3-5:R-:W-:Y:S05]  /*5f90*/  CALL.ABS.NOINC R14 ;  /* 0x000000000e007343 */ /* 0x028fea0003c00000 */
.L_x_107:
[----:B------:R-:W1:Y:S01]  /*5fa0*/  LDCU.64 UR8, c[0x4][0x80] ;  /* 0x01001000ff0877ac */ /* 0x000e620008000a00 */
[----:B------:R-:W2:Y:S01]  /*5fb0*/  LDC.64 R2, c[0x4][R2] ;  /* 0x0100000002027b82 */ /* 0x000ea20000000a00 */
[----:B------:R-:W-:Y:S02]  /*5fc0*/  HFMA2 R12, -RZ, RZ, 0, 5.9604644775390625e-08 ;  /* 0x00000001ff0c7431 */ /* 0x000fe400000001ff */
[----:B------:R-:W-:Y:S02]  /*5fd0*/  IMAD.MOV.U32 R8, RZ, RZ, 0x70 ;  /* 0x00000070ff087424 */ /* 0x000fe400078e00ff */
[----:B------:R-:W-:Y:S01]  /*5fe0*/  IMAD.MOV.U32 R13, RZ, RZ, RZ ;  /* 0x000000ffff0d7224 */ /* 0x000fe200078e00ff */
[----:B------:R-:W3:Y:S01]  /*5ff0*/  LDCU.64 UR6, c[0x4][0x88] ;  /* 0x01001100ff0677ac */ /* 0x000ee20008000a00 */
[----:B------:R-:W4:Y:S01]  /*6000*/  LDCU.64 UR4, c[0x4][0x8] ;  /* 0x01000100ff0477ac */ /* 0x000f220008000a00 */
[----:B-1----:R-:W-:Y:S02]  /*6010*/  MOV R4, UR8 ;  /* 0x0000000800047c02 */ /* 0x002fe40008000f00 */
[----:B------:R-:W-:Y:S02]  /*6020*/  MOV R5, UR9 ;  /* 0x0000000900057c02 */ /* 0x000fe40008000f00 */
[----:B---3--:R-:W-:Y:S01]  /*6030*/  MOV R7, UR7 ;  /* 0x0000000700077c02 */ /* 0x008fe20008000f00 */
[----:B------:R-:W-:Y:S01]  /*6040*/  IMAD.U32 R6, RZ, RZ, UR6 ;  /* 0x00000006ff067e24 */ /* 0x000fe2000f8e00ff */
[----:B----4-:R-:W-:Y:S01]  /*6050*/  MOV R11, UR5 ;  /* 0x00000005000b7c02 */ /* 0x010fe20008000f00 */
[----:B------:R-:W-:Y:S02]  /*6060*/  IMAD.U32 R10, RZ, RZ, UR4 ;  /* 0x00000004ff0a7e24 */ /* 0x000fe4000f8e00ff */
[----:B------:R-:W-:Y:S07]  /*6070*/  LEPC R20, `(.L_x_106) ;  /* 0x000000001014794e */ /* 0x000fee0000000000 */
[----:B--2---:R-:W-:Y:S05]  /*6080*/  CALL.ABS.NOINC R2 ;  /* 0x0000000002007343 */ /* 0x004fea0003c00000 */
.L_x_106:
[----:B------:R-:W-:Y:S05]  /*6090*/  BSYNC.RECONVERGENT B6 ;  /* 0x0000000000067941 */ /* 0x000fea0003800200 */
.L_x_105:
[----:B------:R-:W-:Y:S01]  /*60a0*/  ISETP.NE.U32.AND P4, PT, R54, RZ, PT ;  /* 0x000000ff3600720c */ /* 0x000fe20003f85070 */
[----:B------:R-:W-:Y:S01]  /*60b0*/  UISETP.NE.AND UP2, UPT, UR50, URZ, UPT ;  /* 0x000000ff3200728c */ /* 0x000fe2000bf45270 */
[----:B------:R-:W-:Y:S01]  /*60c0*/  ISETP.NE.U32.AND P2, PT, RZ, UR38, PT ;  /* 0x00000026ff007c0c */ /* 0x000fe2000bf45070 */
[----:B------:R-:W-:Y:S01]  /*60d0*/  UISETP.NE.U32.AND UP1, UPT, UR44, URZ, UPT ;  /* 0x000000ff2c00728c */ /* 0x000fe2000bf25070 */
[----:B------:R-:W-:Y:S01]  /*60e0*/  ISETP.NE.AND.EX P4, PT, R55, RZ, PT, P4 ;  /* 0x000000ff3700720c */ /* 0x000fe20003f85340 */
[----:B------:R-:W-:Y:S01]  /*60f0*/  UPLOP3.LUT UP0, UPT, UPT, UPT, UPT, 0x40, 0x4 ;  /* 0x000000000004789c */ /* 0x000fe20003f0e870 */
[----:B------:R-:W-:Y:S01]  /*6100*/  ISETP.NE.AND.EX P2, PT, RZ, UR39, PT, P2 ;  /* 0x00000027ff007c0c */ /* 0x000fe2000bf45320 */
[----:B------:R-:W-:Y:S01]  /*6110*/  UISETP.NE.AND.EX UP1, UPT, UR45, URZ, UPT, UP1 ;  /* 0x000000ff2d00728c */ /* 0x000fe2000bf25310 */
[----:B------:R-:W-:Y:S04]  /*6120*/  PLOP3.LUT P1, PT, PT, PT, UP2, 0x80, 0x8 ;  /* 0x000000000008781c */ /* 0x000fe80003f2f028 */
[----:B------:R-:W-:Y:S06]  /*6130*/  @UP2 UPLOP3.LUT UP0, UPT, UPT, UPT, UP1, 0x80, 0x8 ;  /* 0x000000000008289c */ /* 0x000fec0003f0f010 */
[----:B------:R-:W-:Y:S01]  /*6140*/  PLOP3.LUT P0, PT, PT, PT, UP0, 0x80, 0x8 ;  /* 0x000000000008781c */ /* 0x000fe20003f0f008 */
[----:B------:R-:W-:Y:S01]  /*6150*/  @!UPT UIADD3 URZ, UPT, UPT, URZ, URZ, URZ ;  /* 0x000000fffffff290 */ /* 0x000fe2000fffe0ff */
[----:B------:R-:W-:Y:S11]  /*6160*/  BRA.U !UP1, `(.L_x_108) ;  /* 0x0000000109387547 */ /* 0x000ff6000b800000 */
[----:B------:R-:W-:Y:S01]  /*6170*/  UISETP.NE.U32.AND UP0, UPT, UR38, URZ, UPT ;  /* 0x000000ff2600728c */ /* 0x000fe2000bf05070 */
[----:B------:R-:W-:Y:S02]  /*6180*/  HFMA2 R0, -RZ, RZ, 0, 5.9604644775390625e-08 ;  /* 0x00000001ff007431 */ /* 0x000fe400000001ff */
[----:B------:R-:W-:Y:S01]  /*6190*/  IMAD.MOV.U32 R59, RZ, RZ, 0x1 ;  /* 0x00000001ff3b7424 */ /* 0x000fe200078e00ff */
[----:B------:R-:W-:Y:S06]  /*61a0*/  UISETP.NE.AND.EX UP0, UPT, UR39, URZ, UPT, UP0 ;  /* 0x000000ff2700728c */ /* 0x000fec000bf05300 */
[----:B------:R-:W-:Y:S05]  /*61b0*/  PLOP3.LUT P3, PT, PT, PT, UP0, 0x80, 0x8 ;  /* 0x000000000008781c */ /* 0x000fea0003f6f008 */
[----:B------:R-:W1:Y:S01]  /*61c0*/  @UP0 LDCU.64 UR6, c[0x0][0x888] ;  /* 0x00011100ff0607ac */ /* 0x000e620008000a00 */
[----:B------:R-:W-:Y:S07]  /*61d0*/  @UP0 UIMAD UR4, UR36, UR44, URZ ;  /* 0x0000002c240402a4 */ /* 0x000fee000f8e02ff */
[----:B------:R-:W-:Y:S01]  /*61e0*/  @!P3 PRMT R59, R0, 0x7610, R59 ;  /* 0x00007610003bb816 */ /* 0x000fe2000000003b */
[----:B-1----:R-:W-:Y:S03]  /*61f0*/  @UP0 UIMAD.WIDE UR6, UR4, 0x4, UR6 ;  /* 0x00000004040608a5 */ /* 0x002fe6000f8e0206 */
[----:B------:R-:W1:Y:S03]  /*6200*/  @!UP0 LDCU UR4, c[0x0][0x880] ;  /* 0x00011000ff0487ac */ /* 0x000e660008000800 */
[----:B------:R-:W-:Y:S01]  /*6210*/  IMAD.U32 R2, RZ, RZ, UR6 ;  /* 0x00000006ff027e24 */ /* 0x000fe2000f8e00ff */
[----:B------:R-:W-:Y:S05]  /*6220*/  MOV R3, UR7 ;  /* 0x0000000700037c02 */ /* 0x000fea0008000f00 */
[----:B-----5:R2:W5:Y:S02]  /*6230*/  @P3 LDG.E R35, desc[UR46][R2.64] ;  /* 0x0000002e02233981 */ /* 0x020564000c1e1900 */
[----:B-12---:R-:W-:Y:S02]  /*6240*/  @!P3 IMAD.U32 R35, RZ, RZ, UR4 ;  /* 0x00000004ff23be24 */ /* 0x006fe4000f8e00ff */
.L_x_108:
[----:B------:R-:W-:Y:S05]  /*6250*/  @!P4 BRA `(.L_x_109) ;  /* 0x000000000020c947 */ /* 0x000fea0003800000 */
[----:B------:R-:W-:Y:S04]  /*6260*/  ISETP.NE.U32.AND P3, PT, R52, RZ, PT ;  /* 0x000000ff3400720c */ /* 0x000fe80003f65070 */
[----:B------:R-:W-:Y:S11]  /*6270*/  ISETP.NE.AND.EX P3, PT, R53, RZ, PT, P3 ;  /* 0x000000ff3500720c */ /* 0x000ff60003f65330 */
[----:B------:R-:W-:Y:S02]  /*6280*/  @!UPT UIADD3 URZ, UPT, UPT, URZ, URZ, URZ ;  /* 0x000000fffffff290 */ /* 0x000fe4000fffe0ff */
[----:B------:R-:W1:Y:S01]  /*6290*/  @P3 LDC.64 R2, c[0x0][0x8a8] ;  /* 0x00022a00ff023b82 */ /* 0x000e620000000a00 */
[----:B------:R-:W-:Y:S04]  /*62a0*/  @P3 IMAD R0, R54, UR36, RZ ;  /* 0x0000002436003c24 */ /* 0x000fe8000f8e02ff */
[----:B-1----:R-:W-:Y:S05]  /*62b0*/  @P3 IMAD.WIDE R2, R0, 0x4, R2 ;  /* 0x0000000400023825 */ /* 0x002fea00078e0202 */
[----:B-----5:R1:W5:Y:S02]  /*62c0*/  @P3 LDG.E R32, desc[UR46][R2.64] ;  /* 0x0000002e02203981 */ /* 0x020364000c1e1900 */
[----:B-1----:R-:W2:Y:S02]  /*62d0*/  @!P3 LDC R32, c[0x0][0x8a0] ;  /* 0x00022800ff20bb82 */ /* 0x002ea40000000800 */
.L_x_109:
[----:B-----5:R-:W-:Y:S01]  /*62e0*/  FSETP.NEU.AND P3, PT, R35, RZ, PT ;  /* 0x000000ff2300720b */ /* 0x020fe20003f6d000 */
[----:B------:R-:W-:Y:S01]  /*62f0*/  IMAD.SHL.U32 R77, R64, 0x2, RZ ;  /* 0x00000002404d7824 */ /* 0x000fe200078e00ff */
[----:B------:R-:W-:Y:S01]  /*6300*/  SEL R5, RZ, 0xffffffff, P2 ;  /* 0xffffffffff057807 */ /* 0x000fe20001000000 */
[----:B------:R-:W-:Y:S01]  /*6310*/  BSSY B1, `(.L_x_110) ;  /* 0x0000034000017945 */ /* 0x000fe20003800000 */
[----:B------:R-:W-:Y:S01]  /*6320*/  @P1 LOP3.LUT P2, RZ, R59, 0xff, RZ, 0xc0, !PT ;  /* 0x000000ff3bff1812 */ /* 0x000fe2000784c0ff */
[----:B------:R-:W-:Y:S01]  /*6330*/  IMAD.MOV.U32 R39, RZ, RZ, 0x1 ;  /* 0x00000001ff277424 */ /* 0x000fe200078e00ff */
[----:B------:R-:W-:Y:S01]  /*6340*/  @P1 SEL R0, RZ, 0xffffffff, P3 ;  /* 0xffffffffff001807 */ /* 0x000fe20001800000 */
[C---:B------:R-:W-:Y:S01]  /*6350*/  IMAD R34, R30.reuse, 0x40, R33 ;  /* 0x000000401e227824 */ /* 0x040fe200078e0221 */
[----:B------:R-:W-:Y:S01]  /*6360*/  LOP3.LUT R71, R71, 0x1, RZ, 0x3c, !PT ;  /* 0x0000000147477812 */ /* 0x000fe200078e3cff */
[----:B------:R-:W-:Y:S01]  /*6370*/  IMAD.MOV.U32 R38, RZ, RZ, RZ ;  /* 0x000000ffff267224 */ /* 0x000fe200078e00ff */
[----:B------:R-:W-:Y:S02]  /*6380*/  @P0 SEL R0, R5, R0, !P2 ;  /* 0x0000000005000207 */ /* 0x000fe40005000000 */
[----:B------:R-:W-:Y:S02]  /*6390*/  CS2R R50, SRZ ;  /* 0x0000000000327805 */ /* 0x000fe4000001ff00 */
[----:B------:R-:W-:Y:S02]  /*63a0*/  LEA R74, R30, UR48, 0x3 ;  /* 0x000000301e4a7c11 */ /* 0x000fe4000f8e18ff */
[----:B------:R-:W-:Y:S02]  /*63b0*/  CS2R R48, SRZ ;  /* 0x0000000000307805 */ /* 0x000fe4000001ff00 */
[----:B------:R-:W-:Y:S02]  /*63c0*/  @P1 LOP3.LUT R0, R0, 0x1, RZ, 0xc0, !PT ;  /* 0x0000000100001812 */ /* 0x000fe400078ec0ff */
[----:B------:R-:W-:Y:S02]  /*63d0*/  CS2R R42, SRZ ;  /* 0x00000000002a7805 */ /* 0x000fe4000001ff00 */
[----:B------:R-:W-:Y:S02]  /*63e0*/  SHF.L.U32 R3, R70, 0x1f, RZ ;  /* 0x0000001f46037819 */ /* 0x000fe400000006ff */
[----:B------:R-:W-:Y:S02]  /*63f0*/  CS2R R40, SRZ ;  /* 0x0000000000287805 */ /* 0x000fe4000001ff00 */
[----:B------:R-:W-:Y:S01]  /*6400*/  ISETP.NE.U32.OR P5, PT, R0, 0x1, !P1 ;  /* 0x000000010000780c */ /* 0x000fe20004fa5470 */
[----:B------:R-:W-:Y:S01]  /*6410*/  VIADD R82, R77, UR48 ;  /* 0x000000304d527c36 */ /* 0x000fe20008000000 */
[----:B------:R-:W-:Y:S02]  /*6420*/  PLOP3.LUT P2, PT, PT, PT, UP1, 0x80, 0x8 ;  /* 0x000000000008781c */ /* 0x000fe40003f4f018 */
[----:B------:R-:W-:Y:S02]  /*6430*/  SEL R0, RZ, 0xffffffff, P3 ;  /* 0xffffffffff007807 */ /* 0x000fe40001800000 */
[----:B------:R-:W-:Y:S02]  /*6440*/  LOP3.LUT P3, R75, R59, 0xff, RZ, 0xc0, !PT ;  /* 0x000000ff3b4b7812 */ /* 0x000fe4000786c0ff */
[----:B------:R-:W-:Y:S05]  /*6450*/  P2R R78, PR, RZ, 0x20 ;  /* 0x00000020ff4e7803 */ /* 0x000fea0000000000 */
[----:B------:R-:W-:Y:S02]  /*6460*/  @P5 SHF.L.U32 R2, R71, 0x1f, RZ ;  /* 0x0000001f47025819 */ /* 0x000fe400000006ff */
[----:B------:R-:W-:Y:S02]  /*6470*/  @P2 SEL R0, R5, R0, !P3 ;  /* 0x0000000005002207 */ /* 0x000fe40005800000 */
[----:B------:R-:W1:Y:S02]  /*6480*/  @P5 SYNCS.PHASECHK.TRANS64.TRYWAIT P1, [UR48+0x60], R2 ;  /* 0x00006002ff0055a7 */ /* 0x000e640008021130 */
[----:B------:R-:W-:Y:S04]  /*6490*/  LOP3.LUT R0, R0, 0x1, RZ, 0xc0, !PT ;  /* 0x0000000100007812 */ /* 0x000fe800078ec0ff */
[----:B------:R-:W-:Y:S04]  /*64a0*/  ISETP.NE.U32.AND P4, PT, R0, 0x1, PT ;  /* 0x000000010000780c */ /* 0x000fe80003f85070 */
[----:B------:R-:W-:Y:S01]  /*64b0*/  P2R R80, PR, RZ, 0x10 ;  /* 0x00000010ff507803 */ /* 0x000fe20000000000 */
[----:B------:R3:W4:Y:S01]  /*64c0*/  SYNCS.PHASECHK.TRANS64.TRYWAIT P0, [R74+URZ+0xd0], R3 ;  /* 0x0000d0034a0075a7 */ /* 0x00072200080011ff */
[----:B-1----:R-:W-:Y:S01]  /*64d0*/  @P5 SEL R39, RZ, 0x1, !P1 ;  /* 0x00000001ff275807 */ /* 0x002fe20004800000 */
[----:B---3--:R-:W-:Y:S06]  /*64e0*/  @!P5 BRA `(.L_x_111) ;  /* 0x000000000058d947 */ /* 0x008fec0003800000 */
[C---:B------:R-:W-:Y:S01]  /*64f0*/  VIADD R0, R82.reuse, 0x200 ;  /* 0x0000020052007836 */ /* 0x040fe20000000000 */
[----:B------:R-:W-:Y:S01]  /*6500*/  LOP3.LUT P5, RZ, R65, 0x40, RZ, 0xc0, !PT ;  /* 0x0000004041ff7812 */ /* 0x000fe200078ac0ff */
[----:B------:R-:W-:Y:S01]  /*6510*/  BSSY B0, `(.L_x_112) ;  /* 0x000000e000007945 */ /* 0x000fe20003800000 */
[----:B------:R-:W-:Y:S01]  /*6520*/  ISETP.NE.AND P2, PT, R39, RZ, PT ;  /* 0x000000ff2700720c */ /* 0x000fe20003f45270 */
[----:B------:R-:W-:Y:S01]  /*6530*/  @P4 VIADD R2, R82, 0x210 ;  /* 0x0000021052024836 */ /* 0x000fe20000000000 */
[----:B------:R-:W-:Y:S01]  /*6540*/  PLOP3.LUT P1, PT, PT, PT, PT, 0x8, 0x80 ;  /* 0x000000000080781c */ /* 0x000fe20003f2e170 */
[----:B------:R-:W-:Y:S01]  /*6550*/  IMAD.MOV.U32 R51, RZ, RZ, RZ ;  /* 0x000000ffff337224 */ /* 0x000fe200078e00ff */
[----:B------:R-:W-:Y:S02]  /*6560*/  @P4 PLOP3.LUT P1, PT, P5, PT, PT, 0x80, 0x8 ;  /* 0x000000000008481c */ /* 0x000fe40002f2f070 */
[----:B------:R-:W-:Y:S02]  /*6570*/  CS2R R48, SRZ ;  /* 0x0000000000307805 */ /* 0x000fe4000001ff00 */
[----:B------:R-:W-:Y:S02]  /*6580*/  CS2R R42, SRZ ;  /* 0x00000000002a7805 */ /* 0x000fe4000001ff00 */
[----:B------:R-:W-:Y:S07]  /*6590*/  CS2R R40, SRZ ;  /* 0x0000000000287805 */ /* 0x000fee000001ff00 */
[----:B------:R-:W-:Y:S01]  /*65a0*/  @P1 VIADD R2, R0, 0xfffffff0 ;  /* 0xfffffff000021836 */ /* 0x000fe20000000000 */
[----:B------:R-:W-:Y:S06]  /*65b0*/  @P2 BRA `(.L_x_113) ;  /* 0x00000000000c2947 */ /* 0x000fec0003800000 */
[----:B------:R-:W-:Y:S04]  /*65c0*/  SHF.L.U32 R5, R71, 0x1f, RZ ;  /* 0x0000001f47057819 */ /* 0x000fe800000006ff */
[----:B------:R-:W1:Y:S02]  /*65d0*/  SYNCS.PHASECHK.TRANS64.TRYWAIT P1, [UR48+0x60], R5 ;  /* 0x00006005ff0075a7 */ /* 0x000e640008021130 */
[----:B-1----:R-:W-:Y:S05]  /*65e0*/  @!P1 BRA `(.L_x_114) ;  /* 0x0000003000649947 */ /* 0x002fea0003800000 */
.L_x_113:
[----:B------:R-:W-:Y:S05]  /*65f0*/  BSYNC B0 ;  /* 0x0000000000007941 */ /* 0x000fea0003800000 */
.L_x_112:
[----:B------:R-:W-:Y:S01]  /*6600*/  ISETP.NE.AND P1, PT, R80, RZ, PT ;  /* 0x000000ff5000720c */ /* 0x000fe20003f25270 */
[----:B------:R-:W-:Y:S11]  /*6610*/  HFMA2 R38, -RZ, RZ, 0, 5.9604644775390625e-08 ;  /* 0x00000001ff267431 */ /* 0x000ff600000001ff */
[----:B------:R-:W-:Y:S01]  /*6620*/  @!UPT UIADD3 URZ, UPT, UPT, URZ, URZ, URZ ;  /* 0x000000fffffff290 */ /* 0x000fe2000fffe0ff */
[----:B------:R3:W1:Y:S04]  /*6630*/  @P1 LDS.128 R48, [R2] ;  /* 0x0000000002301984 */ /* 0x0006680000000c00 */
[----:B------:R3:W1:Y:S02]  /*6640*/  @P1 LDS.128 R40, [R77+UR48+0x200] ;  /* 0x000200304d281984 */ /* 0x0006640008000c00 */
.L_x_111:
[----:B------:R-:W-:Y:S05]  /*6650*/  BSYNC B1 ;  /* 0x0000000000017941 */ /* 0x000fea0003800000 */
.L_x_110:
[----:B-1----:R-:W-:Y:S04]  /*6660*/  SHF.R.U32.HI R5, RZ, 0x15, R34 ;  /* 0x00000015ff057819 */ /* 0x002fe80000011622 */
[----:B------:R-:W-:Y:S01]  /*6670*/  LOP3.LUT P1, RZ, R5, 0x3, R66, 0x48, !PT ;  /* 0x0000000305ff7812 */ /* 0x000fe20007824842 */
[----:B------:R-:W-:Y:S01]  /*6680*/  @!UPT UIADD3 URZ, UPT, UPT, URZ, URZ, URZ ;  /* 0x000000fffffff290 */ /* 0x000fe2000fffe0ff */
[----:B----4-:R-:W-:Y:S11]  /*6690*/  @P0 BRA `(.L_x_115) ;  /* 0x0000000000080947 */ /* 0x010ff60003800000 */
[----:B------:R-:W1:Y:S02]  /*66a0*/  SYNCS.PHASECHK.TRANS64.TRYWAIT P0, [R74+URZ+0xd0], R3 ;  /* 0x0000d0034a0075a7 */ /* 0x000e6400080011ff */
[----:B-1----:R-:W-:Y:S05]  /*66b0*/  @!P0 BRA `(.L_x_116) ;  /* 0x0000003000488947 */ /* 0x002fea0003800000 */
.L_x_115:
[----:B------:R-:W-:Y:S05]  /*66c0*/  @!P1 BRA `(.L_x_117) ;  /* 0x0000000000409947 */ /* 0x000fea0003800000 */
[----:B------:R-:W4:Y:S01]  /*66d0*/  LDCU.64 UR8, c[0x4][0x70] ;  /* 0x01000e00ff0877ac */ /* 0x000f220008000a00 */
[----:B-1----:R-:W-:Y:S01]  /*66e0*/  MOV R3, 0x0 ;  /* 0x0000000000037802 */ /* 0x002fe20000000f00 */
[----:B------:R-:W-:Y:S02]  /*66f0*/  HFMA2 R12, -RZ, RZ, 0, 5.9604644775390625e-08 ;  /* 0x00000001ff0c7431 */ /* 0x000fe400000001ff */
[----:B------:R-:W-:Y:S02]  /*6700*/  IMAD.MOV.U32 R8, RZ, RZ, 0x192 ;  /* 0x00000192ff087424 */ /* 0x000fe400078e00ff */
[----:B------:R-:W-:Y:S01]  /*6710*/  IMAD.MOV.U32 R13, RZ, RZ, RZ ;  /* 0x000000ffff0d7224 */ /* 0x000fe200078e00ff */
[----:B------:R-:W1:Y:S01]  /*6720*/  LDCU.64 UR6, c[0x4][0x78] ;  /* 0x01000f00ff0677ac */ /* 0x000e620008000a00 */
[----:B---3--:R-:W3:Y:S01]  /*6730*/  LDC.64 R2, c[0x4][R3] ;  /* 0x0100000003027b82 */ /* 0x008ee20000000a00 */
[----:B------:R-:W5:Y:S01]  /*6740*/  LDCU.64 UR4, c[0x4][0x10] ;  /* 0x01000200ff0477ac */ /* 0x000f620008000a00 */
[----:B----4-:R-:W-:Y:S01]  /*6750*/  MOV R5, UR9 ;  /* 0x0000000900057c02 */ /* 0x010fe20008000f00 */
[----:B------:R-:W-:Y:S01]  /*6760*/  IMAD.U32 R4, RZ, RZ, UR8 ;  /* 0x00000008ff047e24 */ /* 0x000fe2000f8e00ff */
[----:B-1----:R-:W-:Y:S01]  /*6770*/  MOV R7, UR7 ;  /* 0x0000000700077c02 */ /* 0x002fe20008000f00 */
[----:B------:R-:W-:Y:S01]  /*6780*/  IMAD.U32 R6, RZ, RZ, UR6 ;  /* 0x00000006ff067e24 */ /* 0x000fe2000f8e00ff */
[----:B-----5:R-:W-:Y:S01]  /*6790*/  MOV R11, UR5 ;  /* 0x00000005000b7c02 */ /* 0x020fe20008000f00 */
[----:B------:R-:W-:Y:S02]  /*67a0*/  IMAD.U32 R10, RZ, RZ, UR4 ;  /* 0x00000004ff0a7e24 */ /* 0x000fe4000f8e00ff */
[----:B------:R-:W-:Y:S07]  /*67b0*/  LEPC R20, `(.L_x_117) ;  /* 0x000000001014794e */ /* 0x000fee0000000000 */
[----:B--23--:R-:W-:Y:S05]  /*67c0*/  CALL.ABS.NOINC R2 ;  /* 0x0000000002007343 */ /* 0x00cfea0003c00000 */
.L_x_117:
[----:B------:R-:W-:Y:S05]  /*67d0*/  WARPSYNC.ALL ;  /* 0x0000000000007948 */ /* 0x000fea0003800000 */
[----:B------:R-:W-:Y:S01]  /*67e0*/  R2UR UR4, R34 ;  /* 0x00000000220472ca */ /* 0x000fe200000e0000 */
[--C-:B------:R-:W-:Y:S01]  /*67f0*/  HADD2.F32 R20, -RZ, R40.reuse.H0_H0 ;  /* 0x20000028ff147230 */ /* 0x100fe20000004100 */
[----:B------:R-:W-:Y:S01]  /*6800*/  MOV R81, 0x10 ;  /* 0x0000001000517802 */ /* 0x000fe20000000f00 */
[----:B------:R-:W-:Y:S01]  /*6810*/  HADD2.F32 R21, -RZ, R40.H1_H1 ;  /* 0x30000028ff157230 */ /* 0x000fe20000004100 */
[----:B------:R-:W-:Y:S01]  /*6820*/  LOP3.LUT P6, RZ, R65, 0x40, RZ, 0xc0, !PT ;  /* 0x0000004041ff7812 */ /* 0x000fe200078cc0ff */
[----:B------:R-:W-:Y:S01]  /*6830*/  HADD2.F32 R36, -RZ, R41.H1_H1 ;  /* 0x30000029ff247230 */ /* 0x000fe20000004100 */
[----:B------:R-:W-:Y:S01]  /*6840*/  ISETP.NE.AND P0, PT, R72, RZ, PT ;  /* 0x000000ff4800720c */ /* 0x000fe20003f05270 */
[----:B------:R-:W-:Y:S01]  /*6850*/  HADD2.F32 R37, -RZ, R43.H0_H0 ;  /* 0x2000002bff257230 */ /* 0x000fe20000004100 */
[----:B------:R-:W-:Y:S01]  /*6860*/  SEL R81, R81, 0xfffffff0, !P6 ;  /* 0xfffffff051517807 */ /* 0x000fe20007000000 */
[----:B------:R-:W-:Y:S03]  /*6870*/  BSSY.RECONVERGENT B0, `(.L_x_118) ;  /* 0x000004f000007945 */ /* 0x000fe60003800200 */
[----:B------:R-:W-:Y:S01]  /*6880*/  IADD3 R79, PT, PT, R82, R81, RZ ;  /* 0x00000051524f7210 */ /* 0x000fe20007ffe0ff */
[----:B------:R-:W2:Y:S02]  /*6890*/  LDTM.x16 R4, tmem[UR4] ;  /* 0x00000004000479ee */ /* 0x000ea40008240000 */
[C---:B--2---:R-:W-:Y:S01]  /*68a0*/  FMUL R0, R32.reuse, R4 ;  /* 0x0000000420007220 */ /* 0x044fe20000400000 */
[C---:B---3--:R-:W-:Y:S01]  /*68b0*/  FMUL R2, R32.reuse, R5 ;  /* 0x0000000520027220 */ /* 0x048fe20000400000 */
[C---:B-1----:R-:W-:Y:S01]  /*68c0*/  FMUL R3, R32.reuse, R6 ;  /* 0x0000000620037220 */ /* 0x042fe20000400000 */
[C---:B------:R-:W-:Y:S01]  /*68d0*/  FMUL R7, R32.reuse, R7 ;  /* 0x0000000720077220 */ /* 0x040fe20000400000 */
[C---:B------:R-:W-:Y:S01]  /*68e0*/  FFMA R0, R35.reuse, R20, R0 ;  /* 0x0000001423007223 */ /* 0x040fe20000000000 */
[----:B------:R-:W-:Y:S02]  /*68f0*/  HADD2.F32 R20, -RZ, R41.H0_H0 ;  /* 0x20000029ff147230 */ /* 0x000fe40000004100 */
[C---:B------:R-:W-:Y:S01]  /*6900*/  FFMA R2, R35.reuse, R21, R2 ;  /* 0x0000001523027223 */ /* 0x040fe20000000002 */
[--C-:B------:R-:W-:Y:S02]  /*6910*/  HADD2.F32 R21, -RZ, R42.reuse.H0_H0 ;  /* 0x2000002aff157230 */ /* 0x100fe40000004100 */
[C---:B------:R-:W-:Y:S01]  /*6920*/  FMUL R4, R32.reuse, R8 ;  /* 0x0000000820047220 */ /* 0x040fe20000400000 */
[C---:B------:R-:W-:Y:S01]  /*6930*/  FMUL R5, R32.reuse, R9 ;  /* 0x0000000920057220 */ /* 0x040fe20000400000 */
[C---:B------:R-:W-:Y:S01]  /*6940*/  FFMA R3, R35.reuse, R20, R3 ;  /* 0x0000001423037223 */ /* 0x040fe20000000003 */
[----:B------:R-:W-:Y:S02]  /*6950*/  HADD2.F32 R20, -RZ, R42.H1_H1 ;  /* 0x3000002aff147230 */ /* 0x000fe40000004100 */
[C---:B------:R-:W-:Y:S01]  /*6960*/  FFMA R7, R35.reuse, R36, R7 ;  /* 0x0000002423077223 */ /* 0x040fe20000000007 */
[C---:B------:R-:W-:Y:S01]  /*6970*/  FMUL R6, R32.reuse, R10 ;  /* 0x0000000a20067220 */ /* 0x040fe20000400000 */
[----:B------:R-:W-:Y:S02]  /*6980*/  HADD2.F32 R36, -RZ, R43.H1_H1 ;  /* 0x3000002bff247230 */ /* 0x000fe40000004100 */
[C---:B------:R-:W-:Y:S01]  /*6990*/  FMUL R11, R32.reuse, R11 ;  /* 0x0000000b200b7220 */ /* 0x040fe20000400000 */
[C---:B------:R-:W-:Y:S01]  /*69a0*/  FFMA R4, R35.reuse, R21, R4 ;  /* 0x0000001523047223 */ /* 0x040fe20000000004 */
[C---:B------:R-:W-:Y:S01]  /*69b0*/  FFMA R5, R35.reuse, R20, R5 ;  /* 0x0000001423057223 */ /* 0x040fe20000000005 */
[C---:B------:R-:W-:Y:S01]  /*69c0*/  FFMA R6, R35.reuse, R37, R6 ;  /* 0x0000002523067223 */ /* 0x040fe20000000006 */
[--C-:B------:R-:W-:Y:S02]  /*69d0*/  HADD2.F32 R20, -RZ, R48.reuse.H0_H0 ;  /* 0x20000030ff147230 */ /* 0x100fe40000004100 */
[C---:B------:R-:W-:Y:S01]  /*69e0*/  FFMA R11, R35.reuse, R36, R11 ;  /* 0x00000024230b7223 */ /* 0x040fe2000000000b */
[C---:B------:R-:W-:Y:S01]  /*69f0*/  FMUL R8, R32.reuse, R12 ;  /* 0x0000000c20087220 */ /* 0x040fe20000400000 */
[----:B------:R-:W-:Y:S02]  /*6a00*/  HADD2.F32 R36, -RZ, R48.H1_H1 ;  /* 0x30000030ff247230 */ /* 0x000fe40000004100 */
[C---:B------:R-:W-:Y:S01]  /*6a10*/  FMUL R9, R32.reuse, R13 ;  /* 0x0000000d20097220 */ /* 0x040fe20000400000 */
[--C-:B------:R-:W-:Y:S02]  /*6a20*/  HADD2.F32 R21, -RZ, R49.reuse.H0_H0 ;  /* 0x20000031ff157230 */ /* 0x100fe40000004100 */
[C---:B------:R-:W-:Y:S01]  /*6a30*/  FMUL R10, R32.reuse, R14 ;  /* 0x0000000e200a7220 */ /* 0x040fe20000400000 */
[C---:B------:R-:W-:Y:S01]  /*6a40*/  FFMA R8, R35.reuse, R20, R8 ;  /* 0x0000001423087223 */ /* 0x040fe20000000008 */
[----:B------:R-:W-:Y:S02]  /*6a50*/  HADD2.F32 R20, -RZ, R49.H1_H1 ;  /* 0x30000031ff147230 */ /* 0x000fe40000004100 */
[C---:B------:R-:W-:Y:S01]  /*6a60*/  FFMA R9, R35.reuse, R36, R9 ;  /* 0x0000002423097223 */ /* 0x040fe20000000009 */
[C---:B------:R-:W-:Y:S01]  /*6a70*/  FMUL R15, R32.reuse, R15 ;  /* 0x0000000f200f7220 */ /* 0x040fe20000400000 */
[C---:B------:R-:W-:Y:S01]  /*6a80*/  FFMA R10, R35.reuse, R21, R10 ;  /* 0x00000015230a7223 */ /* 0x040fe2000000000a */
[--C-:B------:R-:W-:Y:S02]  /*6a90*/  HADD2.F32 R21, -RZ, R50.reuse.H0_H0 ;  /* 0x20000032ff157230 */ /* 0x100fe40000004100 */
[C---:B------:R-:W-:Y:S01]  /*6aa0*/  FMUL R12, R32.reuse, R16 ;  /* 0x00000010200c7220 */ /* 0x040fe20000400000 */
[----:B------:R-:W-:Y:S02]  /*6ab0*/  HADD2.F32 R36, -RZ, R50.H1_H1 ;  /* 0x30000032ff247230 */ /* 0x000fe40000004100 */
[C---:B------:R-:W-:Y:S01]  /*6ac0*/  FFMA R15, R35.reuse, R20, R15 ;  /* 0x00000014230f7223 */ /* 0x040fe2000000000f */
[C---:B------:R-:W-:Y:S01]  /*6ad0*/  FMUL R13, R32.reuse, R17 ;  /* 0x00000011200d7220 */ /* 0x040fe20000400000 */
[--C-:B------:R-:W-:Y:S02]  /*6ae0*/  HADD2.F32 R37, -RZ, R51.reuse.H0_H0 ;  /* 0x20000033ff257230 */ /* 0x100fe40000004100 */
[C---:B------:R-:W-:Y:S01]  /*6af0*/  FMUL R14, R32.reuse, R18 ;  /* 0x00000012200e7220 */ /* 0x040fe20000400000 */
[----:B------:R-:W-:Y:S02]  /*6b00*/  HADD2.F32 R20, -RZ, R51.H1_H1 ;  /* 0x30000033ff147230 */ /* 0x000fe40000004100 */
[----:B------:R-:W-:Y:S01]  /*6b10*/  FMUL R19, R32, R19 ;  /* 0x0000001320137220 */ /* 0x000fe20000400000 */
[----:B------:R-:W-:Y:S01]  /*6b20*/  F2FP.F16.F32.PACK_AB R44, R2, R0 ;  /* 0x00000000022c723e */ /* 0x000fe200000000ff */
[----:B------:R-:W-:Y:S01]  /*6b30*/  FFMA R12, R35, R21, R12 ;  /* 0x00000015230c7223 */ /* 0x000fe2000000000c */
[----:B------:R-:W-:Y:S01]  /*6b40*/  F2FP.F16.F32.PACK_AB R45, R7, R3 ;  /* 0x00000003072d723e */ /* 0x000fe200000000ff */
[----:B------:R-:W-:Y:S01]  /*6b50*/  FFMA R13, R35, R36, R13 ;  /* 0x00000024230d7223 */ /* 0x000fe2000000000d */
[----:B------:R-:W-:Y:S01]  /*6b60*/  F2FP.F16.F32.PACK_AB R46, R5, R4 ;  /* 0x00000004052e723e */ /* 0x000fe200000000ff */
[----:B------:R-:W-:Y:S01]  /*6b70*/  FFMA R14, R35, R37, R14 ;  /* 0x00000025230e7223 */ /* 0x000fe2000000000e */
[----:B------:R-:W-:Y:S01]  /*6b80*/  F2FP.F16.F32.PACK_AB R47, R11, R6 ;  /* 0x000000060b2f723e */ /* 0x000fe200000000ff */
[----:B------:R-:W-:Y:S01]  /*6b90*/  FFMA R19, R35, R20, R19 ;  /* 0x0000001423137223 */ /* 0x000fe20000000013 */
[----:B------:R-:W-:Y:S02]  /*6ba0*/  F2FP.F16.F32.PACK_AB R84, R9, R8 ;  /* 0x000000080954723e */ /* 0x000fe400000000ff */
[----:B------:R-:W-:Y:S01]  /*6bb0*/  F2FP.F16.F32.PACK_AB R85, R15, R10 ;  /* 0x0000000a0f55723e */ /* 0x000fe200000000ff */
[----:B------:R1:W-:Y:S01]  /*6bc0*/  STS.128 [R77+UR48+0x200], R44 ;  /* 0x0002002c4d007988 */ /* 0x0003e20008000c30 */
[----:B------:R-:W-:Y:S02]  /*6bd0*/  F2FP.F16.F32.PACK_AB R86, R13, R12 ;  /* 0x0000000c0d56723e */ /* 0x000fe400000000ff */
[----:B------:R-:W-:Y:S05]  /*6be0*/  F2FP.F16.F32.PACK_AB R87, R19, R14 ;  /* 0x0000000e1357723e */ /* 0x000fea00000000ff */
[----:B------:R1:W-:Y:S01]  /*6bf0*/  STS.128 [R79+0x200], R84 ;  /* 0x000200544f007388 */ /* 0x0003e20000000c00 */
[----:B------:R-:W-:Y:S01]  /*6c00*/  @!PT LDS RZ, [RZ] ;  /* 0x00000000fffff984 */ /* 0x000fe20000000800 */
[----:B------:R-:W-:Y:S01]  /*6c10*/  @!PT LDS RZ, [RZ] ;  /* 0x00000000fffff984 */ /* 0x000fe20000000800 */
[----:B------:R-:W-:Y:S01]  /*6c20*/  @!PT LDS RZ, [RZ] ;  /* 0x00000000fffff984 */ /* 0x000fe20000000800 */
[----:B------:R-:W-:Y:S01]  /*6c30*/  @!PT LDS RZ, [RZ] ;  /* 0x00000000fffff984 */ /* 0x000fe20000000800 */
[----:B------:R2:W-:Y:S07]  /*6c40*/  MEMBAR.ALL.CTA ;  /* 0x0000000000007992 */ /* 0x0005ee0000008000 */
[----:B--2---:R-:W2:Y:S02]  /*6c50*/  FENCE.VIEW.ASYNC.S ;  /* 0x00000000000073c6 */ /* 0x004ea40000000000 */
[----:B--2---:R-:W-:Y:S06]  /*6c60*/  BAR.SYNC.DEFER_BLOCKING 0x1, 0x80 ;  /* 0x0042000000007b1d */ /* 0x004fec0000010000 */
[----:B------:R-:W-:Y:S05]  /*6c70*/  @P0 BRA `(.L_x_119) ;  /* 0x0000000000380947 */ /* 0x000fea0003800000 */
[----:B------:R-:W-:Y:S02]  /*6c80*/  UIADD3 UR4, UPT, UPT, UR48, 0x200, URZ ;  /* 0x0000020030047890 */ /* 0x000fe4000fffe0ff */
[----:B------:R-:W-:Y:S01]  /*6c90*/  UIADD3 UR8, UP0, UPT, UR52, 0x680, URZ ;  /* 0x0000068034087890 */ /* 0x000fe2000ff1e0ff */
[----:B------:R-:W-:Y:S01]  /*6ca0*/  UMOV UR43, UR36 ;  /* 0x00000024002b7c82 */ /* 0x000fe20008000000 */
[----:B------:R-:W-:Y:S02]  /*6cb0*/  UIADD3 UR5, UPT, UPT, UR41, 0x40, URZ ;  /* 0x0000004029057890 */ /* 0x000fe4000fffe0ff */
[----:B------:R-:W-:Y:S01]  /*6cc0*/  MOV R67, UR4 ;  /* 0x0000000400437c02 */ /* 0x000fe20008000f00 */
[----:B------:R-:W-:Y:S02]  /*6cd0*/  UIADD3.X UR9, UPT, UPT, URZ, UR53, URZ, UP0, !UPT ;  /* 0x00000035ff097290 */ /* 0x000fe400087fe4ff */
[----:B------:R-:W-:Y:S01]  /*6ce0*/  UIADD3 UR4, UPT, UPT, UR48, 0xa00, URZ ;  /* 0x00000a0030047890 */ /* 0x000fe2000fffe0ff */
[----:B------:R-:W-:Y:S01]  /*6cf0*/  R2UR UR40, R67 ;  /* 0x00000000432872ca */ /* 0x000fe200000e0000 */
[----:B------:R-:W-:Y:S01]  /*6d00*/  UMOV UR6, UR42 ;  /* 0x0000002a00067c82 */ /* 0x000fe20008000000 */
[----:B------:R-:W-:Y:S11]  /*6d10*/  UMOV UR7, UR36 ;  /* 0x0000002400077c82 */ /* 0x000ff60008000000 */
[----:B------:R2:W-:Y:S01]  /*6d20*/  UTMASTG.3D [UR40], [UR8] ;  /* 0x00000028080073b5 */ /* 0x0005e20008010000 */
[----:B------:R2:W-:Y:S01]  /*6d30*/  UTMASTG.3D [UR4], [UR8] ;  /* 0x00000004080073b5 */ /* 0x0005e20008010000 */
[----:B------:R0:W-:Y:S01]  /*6d40*/  UTMACMDFLUSH ;  /* 0x00000000000079b7 */ /* 0x0001e20000000000 */
[----:B--2---:R-:W-:Y:S04]  /*6d50*/  DEPBAR.LE SB0, 0x1 ;  /* 0x000080400000791a */ /* 0x004fe80000000000 */
.L_x_119:
[----:B------:R-:W-:Y:S05]  /*6d60*/  BSYNC.RECONVERGENT B0 ;  /* 0x0000000000007941 */ /* 0x000fea0003800200 */
.L_x_118:
[----:B------:R-:W-:Y:S01]  /*6d70*/  BAR.SYNC.DEFER_BLOCKING 0x1, 0x80 ;  /* 0x0042000000007b1d */ /* 0x000fe20000010000 */
[----:B------:R-:W-:Y:S01]  /*6d80*/  ISETP.NE.AND P1, PT, R78, RZ, PT ;  /* 0x000000ff4e00720c */ /* 0x000fe20003f25270 */
[----:B------:R-:W-:Y:S01]  /*6d90*/  UISETP.NE.AND UP0, UPT, UR49, URZ, UPT ;  /* 0x000000ff3100728c */ /* 0x000fe2000bf05270 */
[----:B------:R-:W-:Y:S11]  /*6da0*/  LEA R3, R38, UR48, 0x3 ;  /* 0x0000003026037c11 */ /* 0x000ff6000f8e18ff */
[----:B------:R-:W-:Y:S01]  /*6db0*/  @P1 SHF.L.U32 R2, R71, 0x1f, RZ ;  /* 0x0000001f47021819 */ /* 0x000fe200000006ff */
[----:B------:R-:W-:Y:S06]  /*6dc0*/  BRA.U !UP0, `(.L_x_120) ;  /* 0x0000000108247547 */ /* 0x000fec000b800000 */
[----:B------:R-:W-:Y:S01]  /*6dd0*/  IMAD.U32 R5, RZ, RZ, UR51 ;  /* 0x00000033ff057e24 */ /* 0x000fe2000f8e00ff */
[----:B------:R-:W-:Y:S01]  /*6de0*/  MOV R0, UR37 ;  /* 0x0000002500007c02 */ /* 0x000fe20008000f00 */
[----:B------:R-:W-:Y:S03]  /*6df0*/  UIADD3 UR51, UPT, UPT, UR51, 0x1, URZ ;  /* 0x0000000133337890 */ /* 0x000fe6000fffe0ff */
[----:B------:R-:W-:Y:S01]  /*6e00*/  @P1 LEA R5, R5, UR48, 0x3 ;  /* 0x0000003005051c11 */ /* 0x000fe2000f8e18ff */
[----:B------:R-:W-:Y:S04]  /*6e10*/  UISETP.NE.AND UP0, UPT, UR51, 0x4, UPT ;  /* 0x000000043300788c */ /* 0x000fe8000bf05270 */
[----:B------:R-:W-:Y:S01]  /*6e20*/  @P1 VIADD R5, R5, 0x80 ;  /* 0x0000008005051836 */ /* 0x000fe20000000000 */
[----:B------:R-:W-:Y:S04]  /*6e30*/  USEL UR51, UR51, URZ, UP0 ;  /* 0x000000ff33337287 */ /* 0x000fe80008000000 */
[----:B------:R-:W-:Y:S04]  /*6e40*/  @P1 PRMT R0, R0, 0x654, R5 ;  /* 0x0000065400001816 */ /* 0x000fe80000000005 */
[----:B------:R2:W-:Y:S04]  /*6e50*/  @P1 SYNCS.ARRIVE.TRANS64.RED.A1T0 RZ, [R0+URZ], RZ ;  /* 0x000000ff00ff19a7 */ /* 0x0005e800081004ff */
.L_x_120:
[----:B------:R-:W3:Y:S01]  /*6e60*/  @P1 SYNCS.PHASECHK.TRANS64.TRYWAIT P0, [R3+URZ+0x60], R2 ;  /* 0x00006002030015a7 */ /* 0x000ee200080011ff */
[----:B------:R-:W-:Y:S01]  /*6e70*/  BSSY B1, `(.L_x_121) ;  /* 0x0000012000017945 */ /* 0x000fe20003800000 */
[----:B---3--:R-:W-:Y:S03]  /*6e80*/  @P1 SEL R39, RZ, 0x1, !P0 ;  /* 0x00000001ff271807 */ /* 0x008fe60004000000 */
[----:B------:R-:W-:Y:S05]  /*6e90*/  @!P1 BRA `(.L_x_122) ;  /* 0x00000000003c9947 */ /* 0x000fea0003800000 */
[----:B------:R-:W-:Y:S01]  /*6ea0*/  ISETP.NE.AND P1, PT, R80, RZ, PT ;  /* 0x000000ff5000720c */ /* 0x000fe20003f25270 */
[----:B------:R-:W-:Y:S01]  /*6eb0*/  BSSY B0, `(.L_x_123) ;  /* 0x0000009000007945 */ /* 0x000fe20003800000 */
[----:B------:R-:W-:Y:S11]  /*6ec0*/  ISETP.NE.AND P0, PT, R39, RZ, PT ;  /* 0x000000ff2700720c */ /* 0x000ff60003f05270 */
[----:B------:R-:W-:Y:S05]  /*6ed0*/  @P1 IMAD R4, R38, 0x1000, R77 ;  /* 0x0000100026041824 */ /* 0x000fea00078e024d */
[----:B------:R-:W-:Y:S05]  /*6ee0*/  @P1 IADD3 R2, PT, PT, R4, UR48, RZ ;  /* 0x0000003004021c10 */ /* 0x000fea000fffe0ff */
[----:B------:R-:W-:Y:S01]  /*6ef0*/  @P1 IMAD.IADD R2, R81, 0x1, R2 ;  /* 0x0000000151021824 */ /* 0x000fe200078e0202 */
[----:B------:R-:W-:Y:S06]  /*6f00*/  @P0 BRA `(.L_x_124) ;  /* 0x00000000000c0947 */ /* 0x000fec0003800000 */
[----:B--2---:R-:W-:Y:S04]  /*6f10*/  SHF.L.U32 R0, R71, 0x1f, RZ ;  /* 0x0000001f47007819 */ /* 0x004fe800000006ff */
[----:B------:R-:W2:Y:S02]  /*6f20*/  SYNCS.PHASECHK.TRANS64.TRYWAIT P0, [R3+URZ+0x60], R0 ;  /* 0x00006000030075a7 */ /* 0x000ea400080011ff */
[----:B--2---:R-:W-:Y:S05]  /*6f30*/  @!P0 BRA `(.L_x_125) ;  /* 0x00000028003c8947 */ /* 0x004fea0003800000 */
.L_x_124:
[----:B------:R-:W-:Y:S05]  /*6f40*/  BSYNC B0 ;  /* 0x0000000000007941 */ /* 0x000fea0003800000 */
.L_x_123:
[----:B------:R-:W-:Y:S02]  /*6f50*/  ISETP.NE.AND P0, PT, R80, RZ, PT ;  /* 0x000000ff5000720c */ /* 0x000fe40003f05270 */
[----:B------:R-:W-:Y:S11]  /*6f60*/  IADD3 R38, PT, PT, R38, 0x1, RZ ;  /* 0x0000000126267810 */ /* 0x000ff60007ffe0ff */
[----:B------:R3:W4:Y:S04]  /*6f70*/  @P0 LDS.128 R40, [R4+UR48+0x200] ;  /* 0x0002003004280984 */ /* 0x0007280008000c00 */
[----:B------:R3:W1:Y:S02]  /*6f80*/  @P0 LDS.128 R48, [R2+0x200] ;  /* 0x0002000002300984 */ /* 0x0006640000000c00 */
.L_x_122:
[----:B------:R-:W-:Y:S05]  /*6f90*/  BSYNC B1 ;  /* 0x0000000000017941 */ /* 0x000fea0003800000 */
.L_x_121:
[----:B--2---:R-:W-:Y:S05]  /*6fa0*/  VIADD R3, R34, 0x10 ;  /* 0x0000001022037836 */ /* 0x004fea0000000000 */
[----:B------:R-:W-:Y:S04]  /*6fb0*/  SHF.R.U32.HI R3, RZ, 0x15, R3 ;  /* 0x00000015ff037819 */ /* 0x000fe80000011603 */
[----:B------:R-:W-:Y:S11]  /*6fc0*/  LOP3.LUT P0, RZ, R3, 0x3, R66, 0x48, !PT ;  /* 0x0000000303ff7812 */ /* 0x000ff60007804842 */
[----:B------:R-:W-:Y:S02]  /*6fd0*/  @!UPT UIADD3 URZ, UPT, UPT, URZ, URZ, URZ ;  /* 0x000000fffffff290 */ /* 0x000fe4000fffe0ff */
[----:B------:R-:W-:Y:S05]  /*6fe0*/  @!P0 BRA `(.L_x_126) ;  /* 0x0000000000408947 */ /* 0x000fea0003800000 */
[----:B------:R-:W2:Y:S01]  /*6ff0*/  LDCU.64 UR8, c[0x4][0x70] ;  /* 0x01000e00ff0877ac */ /* 0x000ea20008000a00 */
[----:B------:R-:W-:Y:S01]  /*7000*/  MOV R3, 0x0 ;  /* 0x0000000000037802 */ /* 0x000fe20000000f00 */
[----:B------:R-:W-:Y:S02]  /*7010*/  HFMA2 R12, -RZ, RZ, 0, 5.9604644775390625e-08 ;  /* 0x00000001ff0c7431 */ /* 0x000fe400000001ff */
[----:B------:R-:W-:Y:S02]  /*7020*/  IMAD.MOV.U32 R8, RZ, RZ, 0x192 ;  /* 0x00000192ff087424 */ /* 0x000fe400078e00ff */
[----:B------:R-:W-:Y:S01]  /*7030*/  IMAD.MOV.U32 R13, RZ, RZ, RZ ;  /* 0x000000ffff0d7224 */ /* 0x000fe200078e00ff */
[----:B------:R-:W5:Y:S01]  /*7040*/  LDCU.64 UR6, c[0x4][0x78] ;  /* 0x01000f00ff0677ac */ /* 0x000f620008000a00 */
[----:B---3--:R-:W3:Y:S01]  /*7050*/  LDC.64 R2, c[0x4][R3] ;  /* 0x0100000003027b82 */ /* 0x008ee20000000a00 */
[----:B------:R-:W4:Y:S01]  /*7060*/  LDCU.64 UR4, c[0x4][0x10] ;  /* 0x01000200ff0477ac */ /* 0x000f220008000a00 */
[----:B--2---:R-:W-:Y:S01]  /*7070*/  MOV R5, UR9 ;  /* 0x0000000900057c02 */ /* 0x004fe20008000f00 */
[----:B------:R-:W-:Y:S01]  /*7080*/  IMAD.U32 R4, RZ, RZ, UR8 ;  /* 0x00000008ff047e24 */ /* 0x000fe2000f8e00ff */
[----:B-----5:R-:W-:Y:S01]  /*7090*/  MOV R7, UR7 ;  /* 0x0000000700077c02 */ /* 0x020fe20008000f00 */
[----:B------:R-:W-:Y:S01]  /*70a0*/  IMAD.U32 R6, RZ, RZ, UR6 ;  /* 0x00000006ff067e24 */ /* 0x000fe2000f8e00ff */
[----:B----4-:R-:W-:Y:S01]  /*70b0*/  MOV R11, UR5 ;  /* 0x00000005000b7c02 */ /* 0x010fe20008000f00 */
[----:B------:R-:W-:Y:S02]  /*70c0*/  IMAD.U32 R10, RZ, RZ, UR4 ;  /* 0x00000004ff0a7e24 */ /* 0x000fe4000f8e00ff */
[----:B------:R-:W-:Y:S07]  /*70d0*/  LEPC R20, `(.L_x_126) ;  /* 0x000000001014794e */ /* 0x000fee0000000000 */
[----:B-1-3--:R-:W-:Y:S05]  /*70e0*/  CALL.ABS.NOINC R2 ;  /* 0x0000000002007343 */ /* 0x00afea0003c00000 */
.L_x_126:
[----:B------:R-:W-:Y:S01]  /*70f0*/  ISETP.NE.AND P6, PT, R78, RZ, PT ;  /* 0x000000ff4e00720c */ /* 0x000fe20003fc5270 */
[----:B------:R-:W-:Y:S05]  /*7100*/  WARPSYNC.ALL ;  /* 0x0000000000007948 */ /* 0x000fea0003800000 */
[----:B------:R-:W-:Y:S01]  /*7110*/  R2UR UR4, R34 ;  /* 0x00000000220472ca */ /* 0x000fe200000e0000 */
[--C-:B----4-:R-:W-:Y:S01]  /*7120*/  HADD2.F32 R20, -RZ, R40.reuse.H0_H0 ;  /* 0x20000028ff147230 */ /* 0x110fe20000004100 */
[----:B------:R-:W-:Y:S01]  /*7130*/  ISETP.NE.AND P0, PT, R72, RZ, PT ;  /* 0x000000ff4800720c */ /* 0x000fe20003f05270 */
[----:B------:R-:W-:Y:S01]  /*7140*/  HADD2.F32 R21, -RZ, R40.H1_H1 ;  /* 0x30000028ff157230 */ /* 0x000fe20000004100 */
[----:B------:R-:W-:Y:S01]  /*7150*/  MOV R82, UR51 ;  /* 0x0000003300527c02 */ /* 0x000fe20008000f00 */
[--C-:B------:R-:W-:Y:S01]  /*7160*/  HADD2.F32 R36, -RZ, R41.reuse.H1_H1 ;  /* 0x30000029ff247230 */ /* 0x100fe20000004100 */
[----:B------:R-:W-:Y:S01]  /*7170*/  MOV R83, UR37 ;  /* 0x0000002500537c02 */ /* 0x000fe20008000f00 */
[----:B-1----:R-:W-:Y:S01]  /*7180*/  HADD2.F32 R37, -RZ, R48.H0_H0 ;  /* 0x20000030ff257230 */ /* 0x002fe20000004100 */
[----:B------:R-:W-:Y:S01]  /*7190*/  @P6 LEA R82, R82, UR48, 0x3 ;  /* 0x0000003052526c11 */ /* 0x000fe2000f8e18ff */
[----:B------:R-:W-:Y:S01]  /*71a0*/  BSSY.RECONVERGENT B0, `(.L_x_127) ;  /* 0x0000052000007945 */ /* 0x000fe20003800200 */
[----:B------:R-:W-:Y:S02]  /*71b0*/  @P6 SHF.L.U32 R88, R71, 0x1f, RZ ;  /* 0x0000001f47586819 */ /* 0x000fe400000006ff */
[----:B------:R-:W-:Y:S01]  /*71c0*/  @P6 IADD3 R82, PT, PT, R82, 0x80, RZ ;  /* 0x0000008052526810 */ /* 0x000fe20007ffe0ff */
[----:B---3--:R-:W1:Y:S03]  /*71d0*/  LDTM.x16 R4, tmem[UR4+0x10] ;  /* 0x00001004000479ee */ /* 0x008e660008240000 */
[----:B------:R-:W-:Y:S02]  /*71e0*/  @P6 PRMT R82, R83, 0x654, R82 ;  /* 0x0000065453526816 */ /* 0x000fe40000000052 */
[----:B------:R-:W-:Y:S01]  /*71f0*/  LEA R83, R38, UR48, 0x3 ;  /* 0x0000003026537c11 */ /* 0x000fe2000f8e18ff */
[C---:B-1----:R-:W-:Y:S01]  /*7200*/  FMUL R0, R32.reuse, R4 ;  /* 0x0000000420007220 */ /* 0x042fe20000400000 */
[C---:B------:R-:W-:Y:S01]  /*7210*/  FMUL R2, R32.reuse, R5 ;  /* 0x0000000520027220 */ /* 0x040fe20000400000 */
[C---:B------:R-:W-:Y:S01]  /*7220*/  FMUL R3, R32.reuse, R6 ;  /* 0x0000000620037220 */ /* 0x040fe20000400000 */
[C---:B------:R-:W-:Y:S01]  /*7230*/  FMUL R7, R32.reuse, R7 ;  /* 0x0000000720077220 */ /* 0x040fe20000400000 */
[C---:B------:R-:W-:Y:S01]  /*7240*/  FFMA R0, R35.reuse, R20, R0 ;  /* 0x0000001423007223 */ /* 0x040fe20000000000 */
[----:B------:R-:W-:Y:S02]  /*7250*/  HADD2.F32 R20, -RZ, R41.H0_H0 ;  /* 0x20000029ff147230 */ /* 0x000fe40000004100 */
[C---:B------:R-:W-:Y:S01]  /*7260*/  FFMA R2, R35.reuse, R21, R2 ;  /* 0x0000001523027223 */ /* 0x040fe20000000002 */
[C---:B------:R-:W-:Y:S01]  /*7270*/  FMUL R4, R32.reuse, R8 ;  /* 0x0000000820047220 */ /* 0x040fe20000400000 */
[C---:B------:R-:W-:Y:S01]  /*7280*/  FMUL R5, R32.reuse, R9 ;  /* 0x0000000920057220 */ /* 0x040fe20000400000 */
[--C-:B------:R-:W-:Y:S02]  /*7290*/  HADD2.F32 R21, -RZ, R43.reuse.H0_H0 ;  /* 0x2000002bff157230 */ /* 0x100fe40000004100 */
[C---:B------:R-:W-:Y:S01]  /*72a0*/  FFMA R3, R35.reuse, R20, R3 ;  /* 0x0000001423037223 */ /* 0x040fe20000000003 */
[--C-:B------:R-:W-:Y:S02]  /*72b0*/  HADD2.F32 R20, -RZ, R42.reuse.H0_H0 ;  /* 0x2000002aff147230 */ /* 0x100fe40000004100 */
[C---:B------:R-:W-:Y:S01]  /*72c0*/  FFMA R7, R35.reuse, R36, R7 ;  /* 0x0000002423077223 */ /* 0x040fe20000000007 */
[C---:B------:R-:W-:Y:S01]  /*72d0*/  FMUL R6, R32.reuse, R10 ;  /* 0x0000000a20067220 */ /* 0x040fe20000400000 */
[----:B------:R-:W-:Y:S02]  /*72e0*/  HADD2.F32 R36, -RZ, R43.H1_H1 ;  /* 0x3000002bff247230 */ /* 0x000fe40000004100 */
[C---:B------:R-:W-:Y:S01]  /*72f0*/  FMUL R11, R32.reuse, R11 ;  /* 0x0000000b200b7220 */ /* 0x040fe20000400000 */
[C---:B------:R-:W-:Y:S01]  /*7300*/  FFMA R4, R35.reuse, R20, R4 ;  /* 0x0000001423047223 */ /* 0x040fe20000000004 */
[----:B------:R-:W-:Y:S02]  /*7310*/  HADD2.F32 R20, -RZ, R42.H1_H1 ;  /* 0x3000002aff147230 */ /* 0x000fe40000004100 */
[C---:B------:R-:W-:Y:S01]  /*7320*/  FMUL R8, R32.reuse, R12 ;  /* 0x0000000c20087220 */ /* 0x040fe20000400000 */
[C---:B------:R-:W-:Y:S01]  /*7330*/  FMUL R9, R32.reuse, R13 ;  /* 0x0000000d20097220 */ /* 0x040fe20000400000 */
[C---:B------:R-:W-:Y:S01]  /*7340*/  FMUL R10, R32.reuse, R14 ;  /* 0x0000000e200a7220 */ /* 0x040fe20000400000 */
[C---:B------:R-:W-:Y:S01]  /*7350*/  FMUL R15, R32.reuse, R15 ;  /* 0x0000000f200f7220 */ /* 0x040fe20000400000 */
[C---:B------:R-:W-:Y:S01]  /*7360*/  FFMA R5, R35.reuse, R20, R5 ;  /* 0x0000001423057223 */ /* 0x040fe20000000005 */
[----:B------:R-:W-:Y:S02]  /*7370*/  HADD2.F32 R20, -RZ, R48.H1_H1 ;  /* 0x30000030ff147230 */ /* 0x000fe40000004100 */
[C---:B------:R-:W-:Y:S01]  /*7380*/  FFMA R6, R35.reuse, R21, R6 ;  /* 0x0000001523067223 */ /* 0x040fe20000000006 */
[C---:B------:R-:W-:Y:S01]  /*7390*/  FFMA R11, R35.reuse, R36, R11 ;  /* 0x00000024230b7223 */ /* 0x040fe2000000000b */
[C---:B------:R-:W-:Y:S01]  /*73a0*/  FFMA R8, R35.reuse, R37, R8 ;  /* 0x0000002523087223 */ /* 0x040fe20000000008 */
[--C-:B------:R-:W-:Y:S02]  /*73b0*/  HADD2.F32 R21, -RZ, R49.reuse.H0_H0 ;  /* 0x20000031ff157230 */ /* 0x100fe40000004100 */
[C---:B------:R-:W-:Y:S01]  /*73c0*/  FFMA R9, R35.reuse, R20, R9 ;  /* 0x0000001423097223 */ /* 0x040fe20000000009 */
[----:B------:R-:W-:Y:S02]  /*73d0*/  HADD2.F32 R20, -RZ, R49.H1_H1 ;  /* 0x30000031ff147230 */ /* 0x000fe40000004100 */
[C---:B------:R-:W-:Y:S01]  /*73e0*/  FMUL R12, R32.reuse, R16 ;  /* 0x00000010200c7220 */ /* 0x040fe20000400000 */
[C---:B------:R-:W-:Y:S01]  /*73f0*/  FMUL R13, R32.reuse, R17 ;  /* 0x00000011200d7220 */ /* 0x040fe20000400000 */
[C---:B------:R-:W-:Y:S01]  /*7400*/  FFMA R10, R35.reuse, R21, R10 ;  /* 0x00000015230a7223 */ /* 0x040fe2000000000a */
[--C-:B------:R-:W-:Y:S02]  /*7410*/  HADD2.F32 R21, -RZ, R50.reuse.H0_H0 ;  /* 0x20000032ff157230 */ /* 0x100fe40000004100 */
[C---:B------:R-:W-:Y:S01]  /*7420*/  FFMA R15, R35.reuse, R20, R15 ;  /* 0x00000014230f7223 */ /* 0x040fe2000000000f */
[----:B------:R-:W-:Y:S02]  /*7430*/  HADD2.F32 R20, -RZ, R50.H1_H1 ;  /* 0x30000032ff147230 */ /* 0x000fe40000004100 */
[C---:B------:R-:W-:Y:S01]  /*7440*/  FMUL R14, R32.reuse, R18 ;  /* 0x00000012200e7220 */ /* 0x040fe20000400000 */
[--C-:B------:R-:W-:Y:S02]  /*7450*/  HADD2.F32 R37, -RZ, R51.reuse.H0_H0 ;  /* 0x20000033ff257230 */ /* 0x100fe40000004100 */
[----:B------:R-:W-:Y:S01]  /*7460*/  FMUL R19, R32, R19 ;  /* 0x0000001320137220 */ /* 0x000fe20000400000 */
[----:B------:R-:W-:Y:S01]  /*7470*/  HADD2.F32 R36, -RZ, R51.H1_H1 ;  /* 0x30000033ff247230 */ /* 0x000fe20000004100 */
        /* <DEDUP_REMOVED lines=22> */
[----:B------:R-:W-:Y:S02]  /*75e0*/  UIADD3 UR12, UP0, UPT, UR52, 0x680, URZ ;  /* 0x00000680340c7890 */ /* 0x000fe4000ff1e0ff */
[----:B------:R-:W-:Y:S02]  /*75f0*/  UIADD3 UR9, UPT, UPT, UR41, 0x10, URZ ;  /* 0x0000001029097890 */ /* 0x000fe4000fffe0ff */
[----:B------:R-:W-:Y:S02]  /*7600*/  UIADD3 UR8, UPT, UPT, UR48, 0x1200, URZ ;  /* 0x0000120030087890 */ /* 0x000fe4000fffe0ff */
[----:B------:R-:W-:Y:S01]  /*7610*/  UIADD3.X UR13, UPT, UPT, URZ, UR53, URZ, UP0, !UPT ;  /* 0x00000035ff0d7290 */ /* 0x000fe200087fe4ff */
[----:B------:R-:W-:Y:S01]  /*7620*/  UMOV UR10, UR42 ;  /* 0x0000002a000a7c82 */ /* 0x000fe20008000000 */
[----:B------:R-:W-:Y:S01]  /*7630*/  UMOV UR11, UR36 ;  /* 0x00000024000b7c82 */ /* 0x000fe20008000000 */
[----:B------:R-:W-:Y:S02]  /*7640*/  UIADD3 UR5, UPT, UPT, UR41, 0x50, URZ ;  /* 0x0000005029057890 */ /* 0x000fe4000fffe0ff */
[----:B------:R-:W-:Y:S01]  /*7650*/  UIADD3 UR4, UPT, UPT, UR48, 0x1a00, URZ ;  /* 0x00001a0030047890 */ /* 0x000fe2000fffe0ff */
[----:B------:R-:W-:Y:S03]  /*7660*/  UMOV UR6, UR42 ;  /* 0x0000002a00067c82 */ /* 0x000fe60008000000 */
[----:B------:R2:W-:Y:S01]  /*7670*/  UTMASTG.3D [UR8], [UR12] ;  /* 0x000000080c0073b5 */ /* 0x0005e20008010000 */
[----:B------:R-:W-:Y:S04]  /*7680*/  UMOV UR7, UR36 ;  /* 0x0000002400077c82 */ /* 0x000fe80008000000 */
[----:B------:R2:W-:Y:S01]  /*7690*/  UTMASTG.3D [UR4], [UR12] ;  /* 0x000000040c0073b5 */ /* 0x0005e20008010000 */
[----:B------:R0:W-:Y:S01]  /*76a0*/  UTMACMDFLUSH ;  /* 0x00000000000079b7 */ /* 0x0001e20000000000 */
[----:B--2---:R-:W-:Y:S04]  /*76b0*/  DEPBAR.LE SB0, 0x1 ;  /* 0x000080400000791a */ /* 0x004fe80000000000 */
.L_x_128:
[----:B------:R-:W-:Y:S05]  /*76c0*/  BSYNC.RECONVERGENT B0 ;  /* 0x0000000000007941 */ /* 0x000fea0003800200 */
.L_x_127:
[----:B------:R-:W-:Y:S01]  /*76d0*/  BAR.SYNC.DEFER_BLOCKING 0x1, 0x80 ;  /* 0x0042000000007b1d */ /* 0x000fe20000010000 */
[----:B------:R-:W-:Y:S04]  /*76e0*/  UIADD3 UR40, UPT, UPT, UR51, 0x1, URZ ;  /* 0x0000000133287890 */ /* 0x000fe8000fffe0ff */
[----:B------:R-:W-:Y:S04]  /*76f0*/  UISETP.NE.AND UP0, UPT, UR40, 0x4, UPT ;  /* 0x000000042800788c */ /* 0x000fe8000bf05270 */
[----:B------:R-:W-:Y:S01]  /*7700*/  USEL UR40, UR40, URZ, UP0 ;  /* 0x000000ff28287287 */ /* 0x000fe20008000000 */
[----:B------:R2:W-:Y:S01]  /*7710*/  @P6 SYNCS.ARRIVE.TRANS64.RED.A1T0 RZ, [R82+URZ], RZ ;  /* 0x000000ff52ff69a7 */ /* 0x0005e200081004ff */
[----:B------:R-:W-:Y:S01]  /*7720*/  BSSY B1, `(.L_x_129) ;  /* 0x0000013000017945 */ /* 0x000fe20003800000 */
[----:B------:R-:W3:Y:S02]  /*7730*/  @P6 SYNCS.PHASECHK.TRANS64.TRYWAIT P0, [R83+URZ+0x60], R88 ;  /* 0x00006058530065a7 */ /* 0x000ee400080011ff */
[----:B---3--:R-:W-:Y:S01]  /*7740*/  @P6 SEL R39, RZ, 0x1, !P0 ;  /* 0x00000001ff276807 */ /* 0x008fe20004000000 */
[----:B--2---:R-:W-:Y:S06]  /*7750*/  @!P6 BRA `(.L_x_130) ;  /* 0x00000000003ce947 */ /* 0x004fec0003800000 */
[----:B------:R-:W-:Y:S01]  /*7760*/  ISETP.NE.AND P1, PT, R80, RZ, PT ;  /* 0x000000ff5000720c */ /* 0x000fe20003f25270 */
[----:B------:R-:W-:Y:S01]  /*7770*/  BSSY B0, `(.L_x_131) ;  /* 0x0000009000007945 */ /* 0x000fe20003800000 */
[----:B------:R-:W-:Y:S11]  /*7780*/  ISETP.NE.AND P0, PT, R39, RZ, PT ;  /* 0x000000ff2700720c */ /* 0x000ff60003f05270 */
[----:B------:R-:W-:Y:S05]  /*7790*/  @P1 IMAD R2, R38, 0x1000, R77 ;  /* 0x0000100026021824 */ /* 0x000fea00078e024d */
[----:B------:R-:W-:Y:S05]  /*77a0*/  @P1 IADD3 R0, PT, PT, R2, UR48, RZ ;  /* 0x0000003002001c10 */ /* 0x000fea000fffe0ff */
[----:B------:R-:W-:Y:S01]  /*77b0*/  @P1 IMAD.IADD R0, R81, 0x1, R0 ;  /* 0x0000000151001824 */ /* 0x000fe200078e0200 */
[----:B------:R-:W-:Y:S06]  /*77c0*/  @P0 BRA `(.L_x_132) ;  /* 0x00000000000c0947 */ /* 0x000fec0003800000 */
[----:B------:R-:W-:Y:S04]  /*77d0*/  SHF.L.U32 R4, R71, 0x1f, RZ ;  /* 0x0000001f47047819 */ /* 0x000fe800000006ff */
[----:B------:R-:W2:Y:S02]  /*77e0*/  SYNCS.PHASECHK.TRANS64.TRYWAIT P0, [R83+URZ+0x60], R4 ;  /* 0x00006004530075a7 */ /* 0x000ea400080011ff */
[----:B--2---:R-:W-:Y:S05]  /*77f0*/  @!P0 BRA `(.L_x_133) ;  /* 0x0000002000208947 */ /* 0x004fea0003800000 */
.L_x_132:
[----:B------:R-:W-:Y:S05]  /*7800*/  BSYNC B0 ;  /* 0x0000000000007941 */ /* 0x000fea0003800000 */
.L_x_131:
[----:B------:R-:W-:Y:S02]  /*7810*/  ISETP.NE.AND P0, PT, R80, RZ, PT ;  /* 0x000000ff5000720c */ /* 0x000fe40003f05270 */
[----:B------:R-:W-:Y:S11]  /*7820*/  IADD3 R38, PT, PT, R38, 0x1, RZ ;  /* 0x0000000126267810 */ /* 0x000ff60007ffe0ff */
[----:B------:R3:W4:Y:S04]  /*7830*/  @P0 LDS.128 R40, [R2+UR48+0x200] ;  /* 0x0002003002280984 */ /* 0x0007280008000c00 */
[----:B------:R3:W1:Y:S02]  /*7840*/  @P0 LDS.128 R48, [R0+0x200] ;  /* 0x0002000000300984 */ /* 0x0006640000000c00 */
.L_x_130:
[----:B------:R-:W-:Y:S05]  /*7850*/  BSYNC B1 ;  /* 0x0000000000017941 */ /* 0x000fea0003800000 */
.L_x_129:
[----:B------:R-:W-:Y:S05]  /*7860*/  VIADD R3, R34, 0x20 ;  /* 0x0000002022037836 */ /* 0x000fea0000000000 */
[----:B------:R-:W-:Y:S04]  /*7870*/  SHF.R.U32.HI R3, RZ, 0x15, R3 ;  /* 0x00000015ff037819 */ /* 0x000fe80000011603 */
[----:B------:R-:W-:Y:S11]  /*7880*/  LOP3.LUT P0, RZ, R3, 0x3, R66, 0x48, !PT ;  /* 0x0000000303ff7812 */ /* 0x000ff60007804842 */
[----:B------:R-:W-:Y:S02]  /*7890*/  @!UPT UIADD3 URZ, UPT, UPT, URZ, URZ, URZ ;  /* 0x000000fffffff290 */ /* 0x000fe4000fffe0ff */
[----:B------:R-:W-:Y:S05]  /*78a0*/  @!P0 BRA `(.L_x_134) ;  /* 0x0000000000408947 */ /* 0x000fea0003800000 */
[----:B------:R-:W5:Y:S01]  /*78b0*/  LDCU.64 UR8, c[0x4][0x70] ;  /* 0x01000e00ff0877ac */ /* 0x000f620008000a00 */
[----:B------:R-:W-:Y:S01]  /*78c0*/  MOV R3, 0x0 ;  /* 0x0000000000037802 */ /* 0x000fe20000000f00 */
[----:B------:R-:W-:Y:S02]  /*78d0*/  HFMA2 R12, -RZ, RZ, 0, 5.9604644775390625e-08 ;  /* 0x00000001ff0c7431 */ /* 0x000fe400000001ff */
[----:B------:R-:W-:Y:S02]  /*78e0*/  IMAD.MOV.U32 R8, RZ, RZ, 0x192 ;  /* 0x00000192ff087424 */ /* 0x000fe400078e00ff */
[----:B------:R-:W-:Y:S01]  /*78f0*/  IMAD.MOV.U32 R13, RZ, RZ, RZ ;  /* 0x000000ffff0d7224 */ /* 0x000fe200078e00ff */
[----:B------:R-:W4:Y:S01]  /*7900*/  LDCU.64 UR6, c[0x4][0x78] ;  /* 0x01000f00ff0677ac */ /* 0x000f220008000a00 */
[----:B---3--:R-:W3:Y:S01]  /*7910*/  LDC.64 R2, c[0x4][R3] ;  /* 0x0100000003027b82 */ /* 0x008ee20000000a00 */
[----:B------:R-:W1:Y:S01]  /*7920*/  LDCU.64 UR4, c[0x4][0x10] ;  /* 0x01000200ff0477ac */ /* 0x000e620008000a00 */
[----:B-----5:R-:W-:Y:S01]  /*7930*/  MOV R5, UR9 ;  /* 0x0000000900057c02 */ /* 0x020fe20008000f00 */
[----:B--2---:R-:W-:Y:S01]  /*7940*/  IMAD.U32 R4, RZ, RZ, UR8 ;  /* 0x00000008ff047e24 */ /* 0x004fe2000f8e00ff */
[----:B----4-:R-:W-:Y:S01]  /*7950*/  MOV R7, UR7 ;  /* 0x0000000700077c02 */ /* 0x010fe20008000f00 */
[----:B------:R-:W-:Y:S01]  /*7960*/  IMAD.U32 R6, RZ, RZ, UR6 ;  /* 0x00000006ff067e24 */ /* 0x000fe2000f8e00ff */
[----:B-1----:R-:W-:Y:S01]  /*7970*/  MOV R11, UR5 ;  /* 0x00000005000b7c02 */ /* 0x002fe20008000f00 */
[----:B------:R-:W-:Y:S02]  /*7980*/  IMAD.U32 R10, RZ, RZ, UR4 ;  /* 0x00000004ff0a7e24 */ /* 0x000fe4000f8e00ff */
[----:B------:R-:W-:Y:S07]  /*7990*/  LEPC R20, `(.L_x_134) ;  /* 0x000000001014794e */ /* 0x000fee0000000000 */
[----:B---3--:R-:W-:Y:S05]  /*79a0*/  CALL.ABS.NOINC R2 ;  /* 0x0000000002007343 */ /* 0x008fea0003c00000 */
.L_x_134:
        /* <DEDUP_REMOVED lines=8> */
[----:B--2---:R-:W-:Y:S01]  /*7a30*/  MOV R83, UR37 ;  /* 0x0000002500537c02 */ /* 0x004fe20008000f00 */
[----:B-1----:R-:W-:Y:S01]  /*7a40*/  HADD2.F32 R37, -RZ, R48.H0_H0 ;  /* 0x20000030ff257230 */ /* 0x002fe20000004100 */
[----:B------:R-:W-:Y:S01]  /*7a50*/  @P6 LEA R82, R82, UR48, 0x3 ;  /* 0x0000003052526c11 */ /* 0x000fe2000f8e18ff */
[----:B------:R-:W-:Y:S01]  /*7a60*/  BSSY.RECONVERGENT B0, `(.L_x_135) ;  /* 0x0000052000007945 */ /* 0x000fe20003800200 */
[----:B------:R-:W-:Y:S02]  /*7a70*/  LEA R88, R38, UR48, 0x3 ;  /* 0x0000003026587c11 */ /* 0x000fe4000f8e18ff */
[----:B------:R-:W-:Y:S01]  /*7a80*/  @P6 IADD3 R82, PT, PT, R82, 0x80, RZ ;  /* 0x0000008052526810 */ /* 0x000fe20007ffe0ff */
[----:B------:R-:W3:Y:S03]  /*7a90*/  LDTM.x16 R4, tmem[UR4+0x20] ;  /* 0x00002004000479ee */ /* 0x000ee60008240000 */
[----:B------:R-:W-:Y:S02]  /*7aa0*/  @P6 PRMT R82, R83, 0x654, R82 ;  /* 0x0000065453526816 */ /* 0x000fe40000000052 */
[----:B------:R-:W-:Y:S01]  /*7ab0*/  @P6 SHF.L.U32 R83, R71, 0x1f, RZ ;  /* 0x0000001f47536819 */ /* 0x000fe200000006ff */
[C---:B---3--:R-:W-:Y:S01]  /*7ac0*/  FMUL R0, R32.reuse, R4 ;  /* 0x0000000420007220 */ /* 0x048fe20000400000 */
        /* <DEDUP_REMOVED lines=75> */
.L_x_136:
[----:B------:R-:W-:Y:S05]  /*7f80*/  BSYNC.RECONVERGENT B0 ;  /* 0x0000000000007941 */ /* 0x000fea0003800200 */
.L_x_135:
        /* <DEDUP_REMOVED lines=19> */
.L_x_140:
[----:B------:R-:W-:Y:S05]  /*80c0*/  BSYNC B0 ;  /* 0x0000000000007941 */ /* 0x000fea0003800000 */
.L_x_139:
[----:B------:R-:W-:Y:S11]  /*80d0*/  ISETP.NE.AND P0, PT, R80, RZ, PT ;  /* 0x000000ff5000720c */ /* 0x000ff60003f05270 */
[----:B------:R-:W-:Y:S02]  /*80e0*/  @!UPT UIADD3 URZ, UPT, UPT, URZ, URZ, URZ ;  /* 0x000000fffffff290 */ /* 0x000fe4000fffe0ff */
[----:B------:R3:W4:Y:S04]  /*80f0*/  @P0 LDS.128 R40, [R38+UR48+0x200] ;  /* 0x0002003026280984 */ /* 0x0007280008000c00 */
[----:B------:R3:W1:Y:S02]  /*8100*/  @P0 LDS.128 R48, [R81+0x200] ;  /* 0x0002000051300984 */ /* 0x0006640000000c00 */
.L_x_138:
[----:B------:R-:W-:Y:S05]  /*8110*/  BSYNC B1 ;  /* 0x0000000000017941 */ /* 0x000fea0003800000 */
.L_x_137:
        /* <DEDUP_REMOVED lines=11> */
[----:B------:R-:W1:Y:S01]  /*81d0*/  LDC.64 R2, c[0x4][R3] ;  /* 0x0100000003027b82 */ /* 0x000e620000000a00 */
[----:B------:R-:W3:Y:S01]  /*81e0*/  LDCU.64 UR4, c[0x4][0x10] ;  /* 0x01000200ff0477ac */ /* 0x000ee20008000a00 */
[----:B--2---:R-:W-:Y:S01]  /*81f0*/  MOV R5, UR9 ;  /* 0x0000000900057c02 */ /* 0x004fe20008000f00 */
[----:B------:R-:W-:Y:S01]  /*8200*/  IMAD.U32 R4, RZ, RZ, UR8 ;  /* 0x00000008ff047e24 */ /* 0x000fe2000f8e00ff */
[----:B-----5:R-:W-:Y:S01]  /*8210*/  MOV R7, UR7 ;  /* 0x0000000700077c02 */ /* 0x020fe20008000f00 */
[----:B------:R-:W-:Y:S01]  /*8220*/  IMAD.U32 R6, RZ, RZ, UR6 ;  /* 0x00000006ff067e24 */ /* 0x000fe2000f8e00ff */
[----:B---3--:R-:W-:Y:S01]  /*8230*/  MOV R11, UR5 ;  /* 0x00000005000b7c02 */ /* 0x008fe20008000f00 */
[----:B------:R-:W-:Y:S02]  /*8240*/  IMAD.U32 R10, RZ, RZ, UR4 ;  /* 0x00000004ff0a7e24 */ /* 0x000fe4000f8e00ff */
[----:B------:R-:W-:Y:S07]  /*8250*/  LEPC R20, `(.L_x_142) ;  /* 0x000000001014794e */ /* 0x000fee0000000000 */
[----:B-1--4-:R-:W-:Y:S05]  /*8260*/  CALL.ABS.NOINC R2 ;  /* 0x0000000002007343 */ /* 0x012fea0003c00000 */
.L_x_142:
[----:B------:R-:W-:Y:S01]  /*8270*/  ISETP.NE.AND P0, PT, R72, RZ, PT ;  /* 0x000000ff4800720c */ /* 0x000fe20003f05270 */
[----:B------:R-:W-:Y:S05]  /*8280*/  WARPSYNC.ALL ;  /* 0x0000000000007948 */ /* 0x000fea0003800000 */
[----:B------:R-:W-:Y:S01]  /*8290*/  R2UR UR4, R34 ;  /* 0x00000000220472ca */ /* 0x000fe200000e0000 */
[--C-:B----4-:R-:W-:Y:S01]  /*82a0*/  HADD2.F32 R20, -RZ, R40.reuse.H0_H0 ;  /* 0x20000028ff147230 */ /* 0x110fe20000004100 */
[----:B------:R-:W-:Y:S01]  /*82b0*/  IADD3 R74, PT, PT, R74, 0xf0, RZ ;  /* 0x000000f04a4a7810 */ /* 0x000fe20007ffe0ff */
[----:B------:R-:W-:Y:S01]  /*82c0*/  HADD2.F32 R36, -RZ, R40.H1_H1 ;  /* 0x30000028ff247230 */ /* 0x000fe20000004100 */
[----:B------:R-:W-:Y:S01]  /*82d0*/  BSSY.RECONVERGENT B0, `(.L_x_143) ;  /* 0x0000053000007945 */ /* 0x000fe20003800200 */
[--C-:B------:R-:W-:Y:S01]  /*82e0*/  HADD2.F32 R21, -RZ, R41.reuse.H0_H0 ;  /* 0x20000029ff157230 */ /* 0x100fe20000004100 */
[----:B------:R-:W-:Y:S01]  /*82f0*/  LOP3.LUT R74, R74, 0xfefffff8, RZ, 0xc0, !PT ;  /* 0xfefffff84a4a7812 */ /* 0x000fe200078ec0ff */
[----:B---3--:R-:W-:Y:S02]  /*8300*/  HADD2.F32 R38, -RZ, R41.H1_H1 ;  /* 0x30000029ff267230 */ /* 0x008fe40000004100 */
[--C-:B------:R-:W-:Y:S02]  /*8310*/  HADD2.F32 R37, -RZ, R42.reuse.H0_H0 ;  /* 0x2000002aff257230 */ /* 0x100fe40000004100 */
[----:B------:R-:W-:Y:S02]  /*8320*/  HADD2.F32 R40, -RZ, R42.H1_H1 ;  /* 0x3000002aff287230 */ /* 0x000fe40000004100 */
[----:B------:R-:W2:Y:S01]  /*8330*/  LDTM.x16 R4, tmem[UR4+0x30] ;  /* 0x00003004000479ee */ /* 0x000ea20008240000 */
[----:B------:R-:W-:Y:S01]  /*8340*/  NOP ;  /* 0x0000000000007918 */ /* 0x000fe20000000000 */
[----:B--2---:R2:W-:Y:S01]  /*8350*/  SYNCS.ARRIVE.TRANS64.RED.A1T0 RZ, [R74+URZ], RZ ;  /* 0x000000ff4aff79a7 */ /* 0x0045e200081004ff */
[--C-:B------:R-:W-:Y:S02]  /*8360*/  HADD2.F32 R39, -RZ, R43.reuse.H0_H0 ;  /* 0x2000002bff277230 */ /* 0x100fe40000004100 */
[----:B------:R-:W-:Y:S02]  /*8370*/  HADD2.F32 R42, -RZ, R43.H1_H1 ;  /* 0x3000002bff2a7230 */ /* 0x000fe40000004100 */
[--C-:B-1----:R-:W-:Y:S02]  /*8380*/  HADD2.F32 R41, -RZ, R48.reuse.H0_H0 ;  /* 0x20000030ff297230 */ /* 0x102fe40000004100 */
[----:B------:R-:W-:Y:S02]  /*8390*/  HADD2.F32 R43, -RZ, R48.H1_H1 ;  /* 0x30000030ff2b7230 */ /* 0x000fe40000004100 */
[--C-:B------:R-:W-:Y:S02]  /*83a0*/  HADD2.F32 R44, -RZ, R49.reuse.H0_H0 ;  /* 0x20000031ff2c7230 */ /* 0x100fe40000004100 */
[----:B------:R-:W-:Y:S02]  /*83b0*/  HADD2.F32 R46, -RZ, R49.H1_H1 ;  /* 0x30000031ff2e7230 */ /* 0x000fe40000004100 */
[--C-:B------:R-:W-:Y:S02]  /*83c0*/  HADD2.F32 R45, -RZ, R50.reuse.H0_H0 ;  /* 0x20000032ff2d7230 */ /* 0x100fe40000004100 */
[----:B------:R-:W-:Y:S02]  /*83d0*/  HADD2.F32 R48, -RZ, R50.H1_H1 ;  /* 0x30000032ff307230 */ /* 0x000fe40000004100 */
[--C-:B------:R-:W-:Y:S02]  /*83e0*/  HADD2.F32 R47, -RZ, R51.reuse.H0_H0 ;  /* 0x20000033ff2f7230 */ /* 0x100fe40000004100 */
[----:B------:R-:W-:Y:S02]  /*83f0*/  HADD2.F32 R50, -RZ, R51.H1_H1 ;  /* 0x30000033ff327230 */ /* 0x000fe40000004100 */
[C---:B------:R-:W-:Y:S01]  /*8400*/  FMUL R4, R32.reuse, R4 ;  /* 0x0000000420047220 */ /* 0x040fe20000400000 */
[C---:B------:R-:W-:Y:S01]  /*8410*/  FMUL R5, R32.reuse, R5 ;  /* 0x0000000520057220 */ /* 0x040fe20000400000 */
[C---:B------:R-:W-:Y:S01]  /*8420*/  FMUL R6, R32.reuse, R6 ;  /* 0x0000000620067220 */ /* 0x040fe20000400000 */
[C---:B------:R-:W-:Y:S01]  /*8430*/  FMUL R7, R32.reuse, R7 ;  /* 0x0000000720077220 */ /* 0x040fe20000400000 */
[C---:B------:R-:W-:Y:S01]  /*8440*/  FFMA R4, R35.reuse, R20, R4 ;  /* 0x0000001423047223 */ /* 0x040fe20000000004 */
        /* <DEDUP_REMOVED lines=21> */
[----:B------:R-:W-:Y:S01]  /*85a0*/  FFMA R15, R35, R46, R15 ;  /* 0x0000002e230f7223 */ /* 0x000fe2000000000f */
        /* <DEDUP_REMOVED lines=20> */
[----:B-1----:R-:W1:Y:S02]  /*86f0*/  FENCE.VIEW.ASYNC.S ;  /* 0x00000000000073c6 */ /* 0x002e640000000000 */
[----:B-1----:R-:W-:Y:S06]  /*8700*/  BAR.SYNC.DEFER_BLOCKING 0x1, 0x80 ;  /* 0x0042000000007b1d */ /* 0x002fec0000010000 */
        /* <DEDUP_REMOVED lines=14> */
[----:B-1----:R-:W-:Y:S04]  /*87f0*/  DEPBAR.LE SB0, 0x1 ;  /* 0x000080400000791a */ /* 0x002fe80000000000 */
.L_x_144:
[----:B------:R-:W-:Y:S05]  /*8800*/  BSYNC.RECONVERGENT B0 ;  /* 0x0000000000007941 */ /* 0x000fea0003800200 */
.L_x_143:
[----:B------:R-:W-:Y:S01]  /*8810*/  BAR.SYNC.DEFER_BLOCKING 0x1, 0x80 ;  /* 0x0042000000007b1d */ /* 0x000fe20000010000 */
[----:B------:R-:W-:Y:S01]  /*8820*/  UISETP.NE.AND UP0, UPT, UR49, -0x4, UPT ;  /* 0xfffffffc3100788c */ /* 0x000fe2000bf05270 */
[----:B------:R-:W-:Y:S08]  /*8830*/  IADD3 R0, PT, PT, R30, 0x1, RZ ;  /* 0x000000011e007810 */ /* 0x000ff00007ffe0ff */
[----:B------:R-:W-:Y:S05]  /*8840*/  BRA.U !UP0, `(.L_x_145) ;  /* 0x0000000108287547 */ /* 0x000fea000b800000 */
[----:B------:R-:W-:Y:S01]  /*8850*/  ISETP.NE.AND P0, PT, R78, RZ, PT ;  /* 0x000000ff4e00720c */ /* 0x000fe20003f05270 */
[----:B------:R-:W-:Y:S01]  /*8860*/  IMAD.U32 R3, RZ, RZ, UR51 ;  /* 0x00000033ff037e24 */ /* 0x000fe2000f8e00ff */
[----:B------:R-:W-:Y:S01]  /*8870*/  UIADD3 UR51, UPT, UPT, UR51, 0x1, URZ ;  /* 0x0000000133337890 */ /* 0x000fe2000fffe0ff */
[----:B------:R-:W-:Y:S03]  /*8880*/  IMAD.U32 R2, RZ, RZ, UR37 ;  /* 0x00000025ff027e24 */ /* 0x000fe6000f8e00ff */
[----:B------:R-:W-:Y:S04]  /*8890*/  UISETP.NE.AND UP0, UPT, UR51, 0x4, UPT ;  /* 0x000000043300788c */ /* 0x000fe8000bf05270 */
[----:B------:R-:W-:Y:S03]  /*88a0*/  USEL UR51, UR51, URZ, UP0 ;  /* 0x000000ff33337287 */ /* 0x000fe60008000000 */
[----:B------:R-:W-:Y:S05]  /*88b0*/  @P0 LEA R3, R3, UR48, 0x3 ;  /* 0x0000003003030c11 */ /* 0x000fea000f8e18ff */
[----:B------:R-:W-:Y:S05]  /*88c0*/  @P0 VIADD R3, R3, 0x80 ;  /* 0x0000008003030836 */ /* 0x000fea0000000000 */
[----:B------:R-:W-:Y:S04]  /*88d0*/  @P0 PRMT R2, R2, 0x654, R3 ;  /* 0x0000065402020816 */ /* 0x000fe80000000003 */
[----:B------:R1:W-:Y:S03]  /*88e0*/  @P0 SYNCS.ARRIVE.TRANS64.RED.A1T0 RZ, [R2+URZ], RZ ;  /* 0x000000ff02ff09a7 */ /* 0x0003e600081004ff */
.L_x_145:
[----:B------:R-:W-:Y:S01]  /*88f0*/  ISETP.NE.AND P2, PT, R73, RZ, PT ;  /* 0x000000ff4900720c */ /* 0x000fe20003f45270 */
[----:B------:R-:W-:Y:S01]  /*8900*/  UIADD3 UR49, UPT, UPT, UR49, 0x4, URZ ;  /* 0x0000000431317890 */ /* 0x000fe2000fffe0ff */
[----:B------:R-:W-:Y:S01]  /*8910*/  ISETP.NE.AND P0, PT, R76, 0x2, PT ;  /* 0x000000024c00780c */ /* 0x000fe20003f05270 */
[----:B------:R-:W-:Y:S01]  /*8920*/  IMAD.IADD R20, R29, 0x1, R58 ;  /* 0x000000011d147824 */ /* 0x000fe200078e023a */
[----:B------:R-:W-:Y:S01]  /*8930*/  ISETP.NE.AND P1, PT, R0, 0x4, PT ;  /* 0x000000040000780c */ /* 0x000fe20003f25270 */
[----:B------:R-:W-:Y:S01]  /*8940*/  IMAD.IADD R21, R31, 0x1, R60 ;  /* 0x000000011f157824 */ /* 0x000fe200078e023c */
[----:B-1----:R-:W-:Y:S02]  /*8950*/  SEL R2, RZ, 0x1, P0 ;  /* 0x00000001ff027807 */ /* 0x002fe40000000000 */
[----:B------:R-:W-:Y:S02]  /*8960*/  SEL R3, RZ, 0x1, P1 ;  /* 0x00000001ff037807 */ /* 0x000fe40000800000 */
[----:B------:R-:W-:Y:S02]  /*8970*/  LOP3.LUT R69, R69, R2, RZ, 0x3c, !PT ;  /* 0x0000000245457212 */ /* 0x000fe400078e3cff */
[----:B------:R-:W-:Y:S02]  /*8980*/  LOP3.LUT R70, R70, R3, RZ, 0x3c, !PT ;  /* 0x0000000346467212 */ /* 0x000fe400078e3cff */
[----:B------:R-:W-:Y:S02]  /*8990*/  @P2 R2UR UR36, R68 ;  /* 0x00000000442422ca */ /* 0x000fe400000e0000 */
[----:B------:R-:W-:Y:S02]  /*89a0*/  SEL R76, R76, RZ, P0 ;  /* 0x000000ff4c4c7207 */ /* 0x000fe40000000000 */
[----:B------:R-:W-:Y:S01]  /*89b0*/  SEL R30, R0, RZ, P1 ;  /* 0x000000ff001e7207 */ /* 0x000fe20000800000 */
[----:B------:R-:W-:Y:S10]  /*89c0*/  @P2 BRA `(.L_x_146) ;  /* 0xffffffcc00d42947 */ /* 0x000ff4000383ffff */
[----:B------:R-:W-:-:S09]  /*89d0*/  UISETP.NE.AND UP0, UPT, UR50, URZ, UPT ;  /* 0x000000ff3200728c */ /* 0x000fd2000bf05270 */
[----:B------:R-:W-:Y:S05]  /*89e0*/  BRA.U !UP0, `(.L_x_147) ;  /* 0x0000000108487547 */ /* 0x000fea000b800000 */
[----:B------:R-:W1:Y:S02]  /*89f0*/  LDCU.64 UR4, c[0x0][0x890] ;  /* 0x00011200ff0477ac */ /* 0x000e640008000a00 */
[----:B-1----:R-:W-:-:S04]  /*8a00*/  UISETP.NE.U32.AND UP0, UPT, UR4, URZ, UPT ;  /* 0x000000ff0400728c */ /* 0x002fc8000bf05070 */
[----:B------:R-:W-:-:S09]  /*8a10*/  UISETP.NE.AND.EX UP0, UPT, UR5, URZ, UPT, UP0 ;  /* 0x000000ff0500728c */ /* 0x000fd2000bf05300 */
[----:B------:R-:W-:Y:S05]  /*8a20*/  BRA.U UP0, `(.L_x_148) ;  /* 0x00000001000c7547 */ /* 0x000fea000b800000 */
[----:B------:R-:W-:-:S13]  /*8a30*/  FSETP.NEU.AND P0, PT, R35, RZ, PT ;  /* 0x000000ff2300720b */ /* 0x000fda0003f0d000 */
[----:B------:R-:W-:Y:S05]  /*8a40*/  @!P0 EXIT ;  /* 0x000000000000894d */ /* 0x000fea0003800000 */
[----:B------:R-:W-:Y:S05]  /*8a50*/  BRA `(.L_x_147) ;  /* 0x00000000002c7947 */ /* 0x000fea0003800000 */
.L_x_148:
[----:B------:R-:W-:Y:S01]  /*8a60*/  ISETP.NE.AND P0, PT, R75, RZ, PT ;  /* 0x000000ff4b00720c */ /* 0x000fe20003f05270 */
[----:B------:R-:W-:-:S12]  /*8a70*/  BSSY.RECONVERGENT B0, `(.L_x_147) ;  /* 0x0000009000007945 */ /* 0x000fd80003800200 */
[----:B------:R-:W-:Y:S05]  /*8a80*/  @P0 BRA `(.L_x_149) ;  /* 0x0000000000140947 */ /* 0x000fea0003800000 */
[----:B------:R-:W1:Y:S02]  /*8a90*/  LDCU.64 UR4, c[0x0][0x888] ;  /* 0x00011100ff0477ac */ /* 0x000e640008000a00 */
[----:B-1----:R-:W-:-:S04]  /*8aa0*/  ISETP.NE.U32.AND P0, PT, RZ, UR4, PT ;  /* 0x00000004ff007c0c */ /* 0x002fc8000bf05070 */
[----:B------:R-:W-:-:S13]  /*8ab0*/  ISETP.NE.AND.EX P0, PT, RZ, UR5, PT, P0 ;  /* 0x00000005ff007c0c */ /* 0x000fda000bf05300 */
[----:B------:R-:W-:Y:S05]  /*8ac0*/  @!P0 EXIT ;  /* 0x000000000000894d */ /* 0x000fea0003800000 */
[----:B------:R-:W-:Y:S05]  /*8ad0*/  BRA `(.L_x_150) ;  /* 0x0000000000087947 */ /* 0x000fea0003800000 */
.L_x_149:
[----:B------:R-:W-:-:S13]  /*8ae0*/  FSETP.NEU.AND P0, PT, R35, RZ, PT ;  /* 0x000000ff2300720b */ /* 0x000fda0003f0d000 */
[----:B------:R-:W-:Y:S05]  /*8af0*/  @!P0 EXIT ;  /* 0x000000000000894d */ /* 0x000fea0003800000 */
.L_x_150:
[----:B------:R-:W-:Y:S05]  /*8b00*/  BSYNC.RECONVERGENT B0 ;  /* 0x0000000000007941 */ /* 0x000fea0003800200 */
.L_x_147:
[----:B------:R-:W-:Y:S01]  /*8b10*/  ULEA UR4, UR51, UR48, 0x3 ;  /* 0x0000003033047291 */ /* 0x000fe2000f8e18ff */
[----:B------:R-:W-:-:S04]  /*8b20*/  DEPBAR.LE SB0, 0x0 ;  /* 0x000080000000791a */ /* 0x000fc80000000000 */
[----:B------:R-:W-:-:S04]  /*8b30*/  UIADD3 UR4, UPT, UPT, UR4, 0x80, URZ ;  /* 0x0000008004047890 */ /* 0x000fc8000fffe0ff */
[----:B------:R-:W-:-:S09]  /*8b40*/  UPRMT UR4, UR37, 0x654, UR4 ;  /* 0x0000065425047896 */ /* 0x000fd20008000004 */
[----:B------:R-:W-:Y:S01]  /*8b50*/  SYNCS.ARRIVE.TRANS64.RED.A1T0 RZ, [UR4], RZ ;  /* 0x000000ffffff79a7 */ /* 0x000fe20008100404 */
[----:B------:R-:W-:Y:S05]  /*8b60*/  EXIT ;  /* 0x000000000000794d */ /* 0x000fea0003800000 */
.L_x_24:
[----:B--2---:R2:W4:Y:S02]  /*8b70*/  SYNCS.PHASECHK.TRANS64.TRYWAIT P0, [R3+URZ+0x120], R2 ;  /* 0x00012002030075a7 */ /* 0x00452400080011ff */
[----:B----4-:R-:W-:Y:S05]  /*8b80*/  @!P0 NANOSLEEP.SYNCS 0x989680 ;  /* 0x009896800000895d */ /* 0x010fea0003900000 */
[----:B------:R-:W4:Y:S02]  /*8b90*/  @!P0 SYNCS.PHASECHK.TRANS64 P0, [R3+URZ+0x120], R2 ;  /* 0x00012002030085a7 */ /* 0x000f2400080010ff */
[----:B----4-:R-:W-:Y:S05]  /*8ba0*/  @!P0 BRA `(.L_x_24) ;  /* 0xfffffffc00f08947 */ /* 0x010fea000383ffff */
[----:B------:R-:W-:Y:S05]  /*8bb0*/  BRA `(.L_x_151) ;  /* 0xffffff8c00907947 */ /* 0x000fea000383ffff */
.L_x_27:
[----:B-1----:R-:W-:-:S07]  /*8bc0*/  MOV R2, UR33 ;  /* 0x0000002100027c02 */ /* 0x002fce0008000f00 */
.L_x_152:
[----:B-1----:R1:W2:Y:S02]  /*8bd0*/  SYNCS.PHASECHK.TRANS64.TRYWAIT P0, [R2+URZ+0x30], R5 ;  /* 0x00003005020075a7 */ /* 0x0022a400080011ff */
[----:B--2---:R-:W-:Y:S05]  /*8be0*/  @!P0 NANOSLEEP.SYNCS 0x989680 ;  /* 0x009896800000895d */ /* 0x004fea0003900000 */
[----:B------:R-:W2:Y:S02]  /*8bf0*/  @!P0 SYNCS.PHASECHK.TRANS64 P0, [R2+URZ+0x30], R5 ;  /* 0x00003005020085a7 */ /* 0x000ea400080010ff */
[----:B--2---:R-:W-:Y:S05]  /*8c00*/  @!P0 BRA `(.L_x_152) ;  /* 0xfffffffc00f08947 */ /* 0x004fea000383ffff */
[----:B------:R-:W-:Y:S05]  /*8c10*/  BRA `(.L_x_26) ;  /* 0xffffff8c00f87947 */ /* 0x000fea000383ffff */
.L_x_34:
[----:B-1----:R-:W-:-:S07]  /*8c20*/  MOV R2, UR17 ;  /* 0x0000001100027c02 */ /* 0x002fce0008000f00 */
.L_x_153:
[----:B-1----:R1:W2:Y:S02]  /*8c30*/  SYNCS.PHASECHK.TRANS64.TRYWAIT P0, [R2+URZ+0x30], R5 ;  /* 0x00003005020075a7 */ /* 0x0022a400080011ff */
[----:B--2---:R-:W-:Y:S05]  /*8c40*/  @!P0 NANOSLEEP.SYNCS 0x989680 ;  /* 0x009896800000895d */ /* 0x004fea0003900000 */
[----:B------:R-:W2:Y:S02]  /*8c50*/  @!P0 SYNCS.PHASECHK.TRANS64 P0, [R2+URZ+0x30], R5 ;  /* 0x00003005020085a7 */ /* 0x000ea400080010ff */
[----:B--2---:R-:W-:Y:S05]  /*8c60*/  @!P0 BRA `(.L_x_153) ;  /* 0xfffffffc00f08947 */ /* 0x004fea000383ffff */
[----:B------:R-:W-:Y:S05]  /*8c70*/  BRA `(.L_x_33) ;  /* 0xffffff9000bc7947 */ /* 0x000fea000383ffff */
.L_x_39:
[----:B-1----:R1:W2:Y:S02]  /*8c80*/  SYNCS.PHASECHK.TRANS64.TRYWAIT P0, [R2+URZ+0xb0], R3 ;  /* 0x0000b003020075a7 */ /* 0x0022a400080011ff */
[----:B--2---:R-:W-:Y:S05]  /*8c90*/  @!P0 NANOSLEEP.SYNCS 0x989680 ;  /* 0x009896800000895d */ /* 0x004fea0003900000 */
[----:B------:R-:W2:Y:S02]  /*8ca0*/  @!P0 SYNCS.PHASECHK.TRANS64 P0, [R2+URZ+0xb0], R3 ;  /* 0x0000b003020085a7 */ /* 0x000ea400080010ff */
[----:B--2---:R-:W-:Y:S05]  /*8cb0*/  @!P0 BRA `(.L_x_39) ;  /* 0xfffffffc00f08947 */ /* 0x004fea000383ffff */
[----:B------:R-:W-:Y:S05]  /*8cc0*/  BRA `(.L_x_154) ;  /* 0xffffff9400687947 */ /* 0x000fea000383ffff */
.L_x_43:
[----:B---3--:R-:W-:-:S07]  /*8cd0*/  MOV R0, UR4 ;  /* 0x0000000400007c02 */ /* 0x008fce0008000f00 */
.L_x_155:
[----:B-1----:R1:W2:Y:S02]  /*8ce0*/  SYNCS.PHASECHK.TRANS64.TRYWAIT P0, [R0+URZ], R3 ;  /* 0x00000003000075a7 */ /* 0x0022a400080011ff */
[----:B--2---:R-:W-:Y:S05]  /*8cf0*/  @!P0 NANOSLEEP.SYNCS 0x989680 ;  /* 0x009896800000895d */ /* 0x004fea0003900000 */
[----:B------:R-:W2:Y:S02]  /*8d00*/  @!P0 SYNCS.PHASECHK.TRANS64 P0, [R0+URZ], R3 ;  /* 0x00000003000085a7 */ /* 0x000ea400080010ff */
[----:B--2---:R-:W-:Y:S05]  /*8d10*/  @!P0 BRA `(.L_x_155) ;  /* 0xfffffffc00f08947 */ /* 0x004fea000383ffff */
[----:B------:R-:W-:Y:S05]  /*8d20*/  BRA `(.L_x_156) ;  /* 0xffffff9800d87947 */ /* 0x000fea000383ffff */
.L_x_44:
[----:B---3--:R-:W-:-:S07]  /*8d30*/  MOV R0, UR4 ;  /* 0x0000000400007c02 */ /* 0x008fce0008000f00 */
.L_x_157:
[----:B-1----:R1:W2:Y:S02]  /*8d40*/  SYNCS.PHASECHK.TRANS64.TRYWAIT P0, [R0+URZ], R3 ;  /* 0x00000003000075a7 */ /* 0x0022a400080011ff */
[----:B--2---:R-:W-:Y:S05]  /*8d50*/  @!P0 NANOSLEEP.SYNCS 0x989680 ;  /* 0x009896800000895d */ /* 0x004fea0003900000 */
[----:B------:R-:W2:Y:S02]  /*8d60*/  @!P0 SYNCS.PHASECHK.TRANS64 P0, [R0+URZ], R3 ;  /* 0x00000003000085a7 */ /* 0x000ea400080010ff */
[----:B--2---:R-:W-:Y:S05]  /*8d70*/  @!P0 BRA `(.L_x_157) ;  /* 0xfffffffc00f08947 */ /* 0x004fea000383ffff */
[----:B------:R-:W-:Y:S05]  /*8d80*/  BRA `(.L_x_158) ;  /* 0xffffff9800e47947 */ /* 0x000fea000383ffff */
.L_x_45:
[----:B---3--:R-:W-:-:S07]  /*8d90*/  MOV R0, UR4 ;  /* 0x0000000400007c02 */ /* 0x008fce0008000f00 */
.L_x_159:
[----:B-1----:R1:W2:Y:S02]  /*8da0*/  SYNCS.PHASECHK.TRANS64.TRYWAIT P0, [R0+URZ], R3 ;  /* 0x00000003000075a7 */ /* 0x0022a400080011ff */
[----:B--2---:R-:W-:Y:S05]  /*8db0*/  @!P0 NANOSLEEP.SYNCS 0x989680 ;  /* 0x009896800000895d */ /* 0x004fea0003900000 */
[----:B------:R-:W2:Y:S02]  /*8dc0*/  @!P0 SYNCS.PHASECHK.TRANS64 P0, [R0+URZ], R3 ;  /* 0x00000003000085a7 */ /* 0x000ea400080010ff */
[----:B--2---:R-:W-:Y:S05]  /*8dd0*/  @!P0 BRA `(.L_x_159) ;  /* 0xfffffffc00f08947 */ /* 0x004fea000383ffff */
[----:B------:R-:W-:Y:S05]  /*8de0*/  BRA `(.L_x_160) ;  /* 0xffffff9800f07947 */ /* 0x000fea000383ffff */
.L_x_46:
[----:B---3--:R-:W-:-:S07]  /*8df0*/  MOV R0, UR4 ;  /* 0x0000000400007c02 */ /* 0x008fce0008000f00 */
.L_x_161:
[----:B-1----:R1:W2:Y:S02]  /*8e00*/  SYNCS.PHASECHK.TRANS64.TRYWAIT P0, [R0+URZ], R3 ;  /* 0x00000003000075a7 */ /* 0x0022a400080011ff */
[----:B--2---:R-:W-:Y:S05]  /*8e10*/  @!P0 NANOSLEEP.SYNCS 0x989680 ;  /* 0x009896800000895d */ /* 0x004fea0003900000 */
[----:B------:R-:W2:Y:S02]  /*8e20*/  @!P0 SYNCS.PHASECHK.TRANS64 P0, [R0+URZ], R3 ;  /* 0x00000003000085a7 */ /* 0x000ea400080010ff */
[----:B--2---:R-:W-:Y:S05]  /*8e30*/  @!P0 BRA `(.L_x_161) ;  /* 0xfffffffc00f08947 */ /* 0x004fea000383ffff */
[----:B------:R-:W-:Y:S05]  /*8e40*/  BRA `(.L_x_162) ;  /* 0xffffff9800fc7947 */ /* 0x000fea000383ffff */
.L_x_47:
[----:B---3--:R-:W-:-:S07]  /*8e50*/  MOV R0, UR4 ;  /* 0x0000000400007c02 */ /* 0x008fce0008000f00 */
.L_x_163:
[----:B-1----:R1:W2:Y:S02]  /*8e60*/  SYNCS.PHASECHK.TRANS64.TRYWAIT P0, [R0+URZ], R3 ;  /* 0x00000003000075a7 */ /* 0x0022a400080011ff */
[----:B--2---:R-:W-:Y:S05]  /*8e70*/  @!P0 NANOSLEEP.SYNCS 0x989680 ;  /* 0x009896800000895d */ /* 0x004fea0003900000 */
[----:B------:R-:W2:Y:S02]  /*8e80*/  @!P0 SYNCS.PHASECHK.TRANS64 P0, [R0+URZ], R3 ;  /* 0x00000003000085a7 */ /* 0x000ea400080010ff */
[----:B--2---:R-:W-:Y:S05]  /*8e90*/  @!P0 BRA `(.L_x_163) ;  /* 0xfffffffc00f08947 */ /* 0x004fea000383ffff */
[----:B------:R-:W-:Y:S05]  /*8ea0*/  BRA `(.L_x_164) ;  /* 0xffffff9c00087947 */ /* 0x000fea000383ffff */
.L_x_50:
[----:B-1----:R1:W2:Y:S02]  /*8eb0*/  SYNCS.PHASECHK.TRANS64.TRYWAIT P0, [R0+URZ+0x110], R5 ;  /* 0x00011005000075a7 */ /* 0x0022a400080011ff */
[----:B--2---:R-:W-:Y:S05]  /*8ec0*/  @!P0 NANOSLEEP.SYNCS 0x989680 ;  /* 0x009896800000895d */ /* 0x004fea0003900000 */
[----:B------:R-:W2:Y:S02]  /*8ed0*/  @!P0 SYNCS.PHASECHK.TRANS64 P0, [R0+URZ+0x110], R5 ;  /* 0x00011005000085a7 */ /* 0x000ea400080010ff */
[----:B--2---:R-:W-:Y:S05]  /*8ee0*/  @!P0 BRA `(.L_x_50) ;  /* 0xfffffffc00f08947 */ /* 0x004fea000383ffff */
[----:B------:R-:W-:Y:S05]  /*8ef0*/  BRA `(.L_x_165) ;  /* 0xffffff9c00687947 */ /* 0x000fea000383ffff */
.L_x_51:
[----:B------:R-:W-:-:S07]  /*8f00*/  MOV R0, UR5 ;  /* 0x0000000500007c02 */ /* 0x000fce0008000f00 */
.L_x_166:
[----:B-1----:R1:W2:Y:S02]  /*8f10*/  SYNCS.PHASECHK.TRANS64.TRYWAIT P0, [R0+URZ+0xc0], R7 ;  /* 0x0000c007000075a7 */ /* 0x0022a400080011ff */
[----:B--2---:R-:W-:Y:S05]  /*8f20*/  @!P0 NANOSLEEP.SYNCS 0x989680 ;  /* 0x009896800000895d */ /* 0x004fea0003900000 */
[----:B------:R-:W2:Y:S02]  /*8f30*/  @!P0 SYNCS.PHASECHK.TRANS64 P0, [R0+URZ+0xc0], R7 ;  /* 0x0000c007000085a7 */ /* 0x000ea400080010ff */
[----:B--2---:R-:W-:Y:S05]  /*8f40*/  @!P0 BRA `(.L_x_166) ;  /* 0xfffffffc00f08947 */ /* 0x004fea000383ffff */
[----:B------:R-:W-:Y:S05]  /*8f50*/  BRA `(.L_x_167) ;  /* 0xffffff9c00787947 */ /* 0x000fea000383ffff */
.L_x_52:
[----:B-1----:R1:W2:Y:S02]  /*8f60*/  SYNCS.PHASECHK.TRANS64.TRYWAIT P1, [R0+URZ+0xb0], R5 ;  /* 0x0000b005000075a7 */ /* 0x0022a400080211ff */
[----:B--2---:R-:W-:Y:S05]  /*8f70*/  @!P1 NANOSLEEP.SYNCS 0x989680 ;  /* 0x009896800000995d */ /* 0x004fea0003900000 */
[----:B------:R-:W2:Y:S02]  /*8f80*/  @!P1 SYNCS.PHASECHK.TRANS64 P1, [R0+URZ+0xb0], R5 ;  /* 0x0000b005000095a7 */ /* 0x000ea400080210ff */
[----:B--2---:R-:W-:Y:S05]  /*8f90*/  @!P1 BRA `(.L_x_52) ;  /* 0xfffffffc00f09947 */ /* 0x004fea000383ffff */
[----:B------:R-:W-:Y:S05]  /*8fa0*/  BRA `(.L_x_168) ;  /* 0xffffff9c00a87947 */ /* 0x000fea000383ffff */
.L_x_55:
[----:B------:R-:W-:-:S07]  /*8fb0*/  MOV R0, UR5 ;  /* 0x0000000500007c02 */ /* 0x000fce0008000f00 */
.L_x_169:
[----:B-1----:R1:W2:Y:S02]  /*8fc0*/  SYNCS.PHASECHK.TRANS64.TRYWAIT P0, [R0+URZ+0xc0], R3 ;  /* 0x0000c003000075a7 */ /* 0x0022a400080011ff */
[----:B--2---:R-:W-:Y:S05]  /*8fd0*/  @!P0 NANOSLEEP.SYNCS 0x989680 ;  /* 0x009896800000895d */ /* 0x004fea0003900000 */
[----:B------:R-:W2:Y:S02]  /*8fe0*/  @!P0 SYNCS.PHASECHK.TRANS64 P0, [R0+URZ+0xc0], R3 ;  /* 0x0000c003000085a7 */ /* 0x000ea400080010ff */
[----:B--2---:R-:W-:Y:S05]  /*8ff0*/  @!P0 BRA `(.L_x_169) ;  /* 0xfffffffc00f08947 */ /* 0x004fea000383ffff */
[----:B------:R-:W-:Y:S05]  /*9000*/  BRA `(.L_x_54) ;  /* 0xffffff9c00fc7947 */ /* 0x000fea000383ffff */
.L_x_64:
[----:B-1----:R-:W-:-:S04]  /*9010*/  MOV R4, UR4 ;  /* 0x0000000400047c02 */ /* 0x002fc80008000f00 */
[----:B------:R1:W2:Y:S03]  /*9020*/  SYNCS.PHASECHK.TRANS64.TRYWAIT P0, [R4+URZ+0x8], R5 ;  /* 0x00000805040075a7 */ /* 0x0002a600080011ff */
[----:B--2---:R-:W-:Y:S05]  /*9030*/  @!P0 NANOSLEEP.SYNCS 0x989680 ;  /* 0x009896800000895d */ /* 0x004fea0003900000 */
[----:B------:R-:W2:Y:S02]  /*9040*/  @!P0 SYNCS.PHASECHK.TRANS64 P0, [R4+URZ+0x8], R5 ;  /* 0x00000805040085a7 */ /* 0x000ea400080010ff */
[----:B--2---:R-:W-:Y:S05]  /*9050*/  @!P0 BRA `(.L_x_64) ;  /* 0xfffffffc00ec8947 */ /* 0x004fea000383ffff */
[----:B------:R-:W-:Y:S05]  /*9060*/  BRA `(.L_x_63) ;  /* 0xffffffa000b07947 */ /* 0x000fea000383ffff */
.L_x_66:
[----:B------:R-:W-:Y:S01]  /*9070*/  BSSY B0, `(.L_x_170) ;  /* 0x0000006000007945 */ /* 0x000fe20003800000 */
[----:B------:R-:W-:-:S07]  /*9080*/  MOV R15, 0xffffffff ;  /* 0xffffffff000f7802 */ /* 0x000fce0000000f00 */
[----:B-1---5:R-:W-:Y:S05]  /*9090*/  WARPSYNC.COLLECTIVE R15, `(.L_x_171) ;  /* 0x000000000f0c7348 */ /* 0x022fea0003c00000 */
[----:B------:R-:W-:Y:S02]  /*90a0*/  ELECT P6, UR79, PT ;  /* 0x00000000004f782f */ /* 0x000fe400038c0000 */
[----:B------:R-:W-:Y:S01]  /*90b0*/  MOV R14, UR79 ;  /* 0x0000004f000e7c02 */ /* 0x000fe20008000f00 */
[----:B-1---5:R-:W-:Y:S10]  /*90c0*/  ENDCOLLECTIVE ;  /* 0x000000000000791b */ /* 0x022ff40003800000 */
.L_x_171:
[----:B------:R-:W-:Y:S05]  /*90d0*/  BSYNC B0 ;  /* 0x0000000000007941 */ /* 0x000fea0003800000 */
.L_x_170:
[----:B------:R-:W-:Y:S05]  /*90e0*/  BRA `(.L_x_172) ;  /* 0xffffffa000e07947 */ /* 0x000fea000383ffff */
.L_x_68:
[----:B-1----:R-:W-:-:S04]  /*90f0*/  MOV R2, UR4 ;  /* 0x0000000400027c02 */ /* 0x002fc80008000f00 */
[----:B------:R1:W2:Y:S03]  /*9100*/  SYNCS.PHASECHK.TRANS64.TRYWAIT P0, [R2+URZ+0x8], R3 ;  /* 0x00000803020075a7 */ /* 0x0002a600080011ff */
[----:B--2---:R-:W-:Y:S05]  /*9110*/  @!P0 NANOSLEEP.SYNCS 0x989680 ;  /* 0x009896800000895d */ /* 0x004fea0003900000 */
[----:B------:R-:W2:Y:S02]  /*9120*/  @!P0 SYNCS.PHASECHK.TRANS64 P0, [R2+URZ+0x8], R3 ;  /* 0x00000803020085a7 */ /* 0x000ea400080010ff */
[----:B--2---:R-:W-:Y:S05]  /*9130*/  @!P0 BRA `(.L_x_68) ;  /* 0xfffffffc00ec8947 */ /* 0x004fea000383ffff */
[----:B------:R-:W-:Y:S05]  /*9140*/  BRA `(.L_x_67) ;  /* 0xffffffa000e47947 */ /* 0x000fea000383ffff */
.L_x_69:
[----:B-1----:R1:W2:Y:S02]  /*9150*/  SYNCS.PHASECHK.TRANS64.TRYWAIT P0, [R0+URZ+0xb0], R5 ;  /* 0x0000b005000075a7 */ /* 0x0022a400080011ff */
[----:B--2---:R-:W-:Y:S05]  /*9160*/  @!P0 NANOSLEEP.SYNCS 0x989680 ;  /* 0x009896800000895d */ /* 0x004fea0003900000 */
[----:B------:R-:W2:Y:S02]  /*9170*/  @!P0 SYNCS.PHASECHK.TRANS64 P0, [R0+URZ+0xb0], R5 ;  /* 0x0000b005000085a7 */ /* 0x000ea400080010ff */
[----:B--2---:R-:W-:Y:S05]  /*9180*/  @!P0 BRA `(.L_x_69) ;  /* 0xfffffffc00f08947 */ /* 0x004fea000383ffff */
[----:B------:R-:W-:Y:S05]  /*9190*/  BRA `(.L_x_173) ;  /* 0xffffffa400c87947 */ /* 0x000fea000383ffff */
.L_x_71:
[----:B------:R-:W-:-:S07]  /*91a0*/  MOV R0, UR7 ;  /* 0x0000000700007c02 */ /* 0x000fce0008000f00 */
.L_x_174:
[----:B-1----:R1:W2:Y:S02]  /*91b0*/  SYNCS.PHASECHK.TRANS64.TRYWAIT P0, [R0+URZ+0xf0], R5 ;  /* 0x0000f005000075a7 */ /* 0x0022a400080011ff */
[----:B--2---:R-:W-:Y:S05]  /*91c0*/  @!P0 NANOSLEEP.SYNCS 0x989680 ;  /* 0x009896800000895d */ /* 0x004fea0003900000 */
[----:B------:R-:W2:Y:S02]  /*91d0*/  @!P0 SYNCS.PHASECHK.TRANS64 P0, [R0+URZ+0xf0], R5 ;  /* 0x0000f005000085a7 */ /* 0x000ea400080010ff */
[----:B--2---:R-:W-:Y:S05]  /*91e0*/  @!P0 BRA `(.L_x_174) ;  /* 0xfffffffc00f08947 */ /* 0x004fea000383ffff */
[----:B------:R-:W-:Y:S05]  /*91f0*/  BRA `(.L_x_175) ;  /* 0xffffffa800147947 */ /* 0x000fea000383ffff */
.L_x_74:
[----:B------:R-:W-:Y:S07]  /*9200*/  MOV R0, UR6 ;  /* 0x0000000600007c02 */ /* 0x000fee0008000f00 */
.L_x_176:
[----:B-1----:R1:W2:Y:S02]  /*9210*/  SYNCS.PHASECHK.TRANS64.TRYWAIT P0, [R0+URZ], R5 ;  /* 0x00000005000075a7 */ /* 0x0022a400080011ff */
[----:B--2---:R-:W-:Y:S05]  /*9220*/  @!P0 NANOSLEEP.SYNCS 0x989680 ;  /* 0x009896800000895d */ /* 0x004fea0003900000 */
[----:B------:R-:W2:Y:S02]  /*9230*/  @!P0 SYNCS.PHASECHK.TRANS64 P0, [R0+URZ], R5 ;  /* 0x00000005000085a7 */ /* 0x000ea400080010ff */
[----:B--2---:R-:W-:Y:S05]  /*9240*/  @!P0 BRA `(.L_x_176) ;  /* 0xfffffffc00f08947 */ /* 0x004fea000383ffff */
[----:B------:R-:W-:Y:S05]  /*9250*/  BRA `(.L_x_73) ;  /* 0xffffffa800287947 */ /* 0x000fea000383ffff */
.L_x_78:
[----:B-1----:R-:W-:-:S07]  /*9260*/  MOV R0, UR7 ;  /* 0x0000000700007c02 */ /* 0x002fce0008000f00 */
.L_x_177:
[----:B-1----:R1:W2:Y:S02]  /*9270*/  SYNCS.PHASECHK.TRANS64.TRYWAIT P0, [R0+URZ], R3 ;  /* 0x00000003000075a7 */ /* 0x0022a400080011ff */
[----:B--2---:R-:W-:Y:S05]  /*9280*/  @!P0 NANOSLEEP.SYNCS 0x989680 ;  /* 0x009896800000895d */ /* 0x004fea0003900000 */
[----:B------:R-:W2:Y:S02]  /*9290*/  @!P0 SYNCS.PHASECHK.TRANS64 P0, [R0+URZ], R3 ;  /* 0x00000003000085a7 */ /* 0x000ea400080010ff */
[----:B--2---:R-:W-:Y:S05]  /*92a0*/  @!P0 BRA `(.L_x_177) ;  /* 0xfffffffc00f08947 */ /* 0x004fea000383ffff */
[----:B------:R-:W-:Y:S05]  /*92b0*/  BRA `(.L_x_178) ;  /* 0xffffffac001c7947 */ /* 0x000fea000383ffff */
.L_x_79:
[----:B------:R-:W-:-:S07]  /*92c0*/  MOV R0, UR7 ;  /* 0x0000000700007c02 */ /* 0x000fce0008000f00 */
.L_x_179:
[----:B-1----:R1:W2:Y:S02]  /*92d0*/  SYNCS.PHASECHK.TRANS64.TRYWAIT P0, [R0+URZ], R3 ;  /* 0x00000003000075a7 */ /* 0x0022a400080011ff */
[----:B--2---:R-:W-:Y:S05]  /*92e0*/  @!P0 NANOSLEEP.SYNCS 0x989680 ;  /* 0x009896800000895d */ /* 0x004fea0003900000 */
[----:B------:R-:W2:Y:S02]  /*92f0*/  @!P0 SYNCS.PHASECHK.TRANS64 P0, [R0+URZ], R3 ;  /* 0x00000003000085a7 */ /* 0x000ea400080010ff */
[----:B--2---:R-:W-:Y:S05]  /*9300*/  @!P0 BRA `(.L_x_179) ;  /* 0xfffffffc00f08947 */ /* 0x004fea000383ffff */
[----:B------:R-:W-:Y:S05]  /*9310*/  BRA `(.L_x_180) ;  /* 0xffffffac00287947 */ /* 0x000fea000383ffff */
.L_x_80:
[----:B------:R-:W-:-:S07]  /*9320*/  MOV R0, UR7 ;  /* 0x0000000700007c02 */ /* 0x000fce0008000f00 */
.L_x_181:
[----:B-1----:R1:W2:Y:S02]  /*9330*/  SYNCS.PHASECHK.TRANS64.TRYWAIT P0, [R0+URZ], R3 ;  /* 0x00000003000075a7 */ /* 0x0022a400080011ff */
[----:B--2---:R-:W-:Y:S05]  /*9340*/  @!P0 NANOSLEEP.SYNCS 0x989680 ;  /* 0x009896800000895d */ /* 0x004fea0003900000 */
[----:B------:R-:W2:Y:S02]  /*9350*/  @!P0 SYNCS.PHASECHK.TRANS64 P0, [R0+URZ], R3 ;  /* 0x00000003000085a7 */ /* 0x000ea400080010ff */
[----:B--2---:R-:W-:Y:S05]  /*9360*/  @!P0 BRA `(.L_x_181) ;  /* 0xfffffffc00f08947 */ /* 0x004fea000383ffff */
[----:B------:R-:W-:Y:S05]  /*9370*/  BRA `(.L_x_182) ;  /* 0xffffffac00347947 */ /* 0x000fea000383ffff */
.L_x_83:
[----:B------:R-:W-:-:S07]  /*9380*/  MOV R0, UR5 ;  /* 0x0000000500007c02 */ /* 0x000fce0008000f00 */
.L_x_183:
[----:B-1----:R1:W2:Y:S02]  /*9390*/  SYNCS.PHASECHK.TRANS64.TRYWAIT P1, [R0+URZ+0x130], R3 ;  /* 0x00013003000075a7 */ /* 0x0022a400080211ff */
[----:B--2---:R-:W-:Y:S05]  /*93a0*/  @!P1 NANOSLEEP.SYNCS 0x989680 ;  /* 0x009896800000995d */ /* 0x004fea0003900000 */
[----:B------:R-:W2:Y:S02]  /*93b0*/  @!P1 SYNCS.PHASECHK.TRANS64 P1, [R0+URZ+0x130], R3 ;  /* 0x00013003000095a7 */ /* 0x000ea400080210ff */
[----:B--2---:R-:W-:Y:S05]  /*93c0*/  @!P1 BRA `(.L_x_183) ;  /* 0xfffffffc00f09947 */ /* 0x004fea000383ffff */
[----:B------:R-:W-:Y:S05]  /*93d0*/  BRA `(.L_x_184) ;  /* 0xffffffac00807947 */ /* 0x000fea000383ffff */
.L_x_88:
[----:B--2---:R2:W4:Y:S02]  /*93e0*/  SYNCS.PHASECHK.TRANS64.TRYWAIT P0, [R0+URZ+0xb0], R3 ;  /* 0x0000b003000075a7 */ /* 0x00452400080011ff */
[----:B----4-:R-:W-:Y:S05]  /*93f0*/  @!P0 NANOSLEEP.SYNCS 0x989680 ;  /* 0x009896800000895d */ /* 0x010fea0003900000 */
[----:B------:R-:W4:Y:S02]  /*9400*/  @!P0 SYNCS.PHASECHK.TRANS64 P0, [R0+URZ+0xb0], R3 ;  /* 0x0000b003000085a7 */ /* 0x000f2400080010ff */
[----:B----4-:R-:W-:Y:S05]  /*9410*/  @!P0 BRA `(.L_x_88) ;  /* 0xfffffffc00f08947 */ /* 0x010fea000383ffff */
[----:B------:R-:W-:Y:S05]  /*9420*/  BRA `(.L_x_185) ;  /* 0xffffffb000947947 */ /* 0x000fea000383ffff */
.L_x_91:
[----:B------:R-:W-:Y:S07]  /*9430*/  MOV R0, UR7 ;  /* 0x0000000700007c02 */ /* 0x000fee0008000f00 */
.L_x_186:
[----:B--2---:R2:W4:Y:S02]  /*9440*/  SYNCS.PHASECHK.TRANS64.TRYWAIT P0, [R0+URZ+0xa8], R3 ;  /* 0x0000a803000075a7 */ /* 0x00452400080011ff */
[----:B----4-:R-:W-:Y:S05]  /*9450*/  @!P0 NANOSLEEP.SYNCS 0x989680 ;  /* 0x009896800000895d */ /* 0x010fea0003900000 */
[----:B------:R-:W4:Y:S02]  /*9460*/  @!P0 SYNCS.PHASECHK.TRANS64 P0, [R0+URZ+0xa8], R3 ;  /* 0x0000a803000085a7 */ /* 0x000f2400080010ff */
[----:B----4-:R-:W-:Y:S05]  /*9470*/  @!P0 BRA `(.L_x_186) ;  /* 0xfffffffc00f08947 */ /* 0x010fea000383ffff */
[----:B------:R-:W-:Y:S05]  /*9480*/  BRA `(.L_x_90) ;  /* 0xffffffb400747947 */ /* 0x000fea000383ffff */
.L_x_94:
[----:B------:R-:W-:Y:S07]  /*9490*/  MOV R3, UR7 ;  /* 0x0000000700037c02 */ /* 0x000fee0008000f00 */
.L_x_187:
[----:B-1----:R1:W2:Y:S02]  /*94a0*/  SYNCS.PHASECHK.TRANS64.TRYWAIT P0, [R3+URZ+0x80], R12 ;  /* 0x0000800c030075a7 */ /* 0x0022a400080011ff */
[----:B--2---:R-:W-:Y:S05]  /*94b0*/  @!P0 NANOSLEEP.SYNCS 0x989680 ;  /* 0x009896800000895d */ /* 0x004fea0003900000 */
[----:B------:R-:W2:Y:S02]  /*94c0*/  @!P0 SYNCS.PHASECHK.TRANS64 P0, [R3+URZ+0x80], R12 ;  /* 0x0000800c030085a7 */ /* 0x000ea400080010ff */
[----:B--2---:R-:W-:Y:S05]  /*94d0*/  @!P0 BRA `(.L_x_187) ;  /* 0xfffffffc00f08947 */ /* 0x004fea000383ffff */
[----:B------:R-:W-:Y:S05]  /*94e0*/  BRA `(.L_x_188) ;  /* 0xffffffb400ec7947 */ /* 0x000fea000383ffff */
.L_x_95:
[----:B-1----:R-:W-:Y:S07]  /*94f0*/  MOV R3, UR7 ;  /* 0x0000000700037c02 */ /* 0x002fee0008000f00 */
.L_x_189:
[----:B-1----:R1:W2:Y:S02]  /*9500*/  SYNCS.PHASECHK.TRANS64.TRYWAIT P0, [R3+URZ+0x88], R12 ;  /* 0x0000880c030075a7 */ /* 0x0022a400080011ff */
[----:B--2---:R-:W-:Y:S05]  /*9510*/  @!P0 NANOSLEEP.SYNCS 0x989680 ;  /* 0x009896800000895d */ /* 0x004fea0003900000 */
[----:B------:R-:W2:Y:S02]  /*9520*/  @!P0 SYNCS.PHASECHK.TRANS64 P0, [R3+URZ+0x88], R12 ;  /* 0x0000880c030085a7 */ /* 0x000ea400080010ff */
[----:B--2---:R-:W-:Y:S05]  /*9530*/  @!P0 BRA `(.L_x_189) ;  /* 0xfffffffc00f08947 */ /* 0x004fea000383ffff */
[----:B------:R-:W-:Y:S05]  /*9540*/  BRA `(.L_x_190) ;  /* 0xffffffb800487947 */ /* 0x000fea000383ffff */
.L_x_96:
[----:B-1----:R-:W-:Y:S07]  /*9550*/  MOV R3, UR7 ;  /* 0x0000000700037c02 */ /* 0x002fee0008000f00 */
.L_x_191:
[----:B-1----:R1:W2:Y:S02]  /*9560*/  SYNCS.PHASECHK.TRANS64.TRYWAIT P0, [R3+URZ+0x90], R12 ;  /* 0x0000900c030075a7 */ /* 0x0022a400080011ff */
[----:B--2---:R-:W-:Y:S05]  /*9570*/  @!P0 NANOSLEEP.SYNCS 0x989680 ;  /* 0x009896800000895d */ /* 0x004fea0003900000 */
[----:B------:R-:W2:Y:S02]  /*9580*/  @!P0 SYNCS.PHASECHK.TRANS64 P0, [R3+URZ+0x90], R12 ;  /* 0x0000900c030085a7 */ /* 0x000ea400080010ff */
[----:B--2---:R-:W-:Y:S05]  /*9590*/  @!P0 BRA `(.L_x_191) ;  /* 0xfffffffc00f08947 */ /* 0x004fea000383ffff */
[----:B------:R-:W-:Y:S05]  /*95a0*/  BRA `(.L_x_192) ;  /* 0xffffffb800a47947 */ /* 0x000fea000383ffff */
.L_x_97:
[----:B------:R-:W-:Y:S07]  /*95b0*/  MOV R3, UR7 ;  /* 0x0000000700037c02 */ /* 0x000fee0008000f00 */
.L_x_193:
[----:B-1----:R1:W2:Y:S02]  /*95c0*/  SYNCS.PHASECHK.TRANS64.TRYWAIT P0, [R3+URZ+0x98], R12 ;  /* 0x0000980c030075a7 */ /* 0x0022a400080011ff */
[----:B--2---:R-:W-:Y:S05]  /*95d0*/  @!P0 NANOSLEEP.SYNCS 0x989680 ;  /* 0x009896800000895d */ /* 0x004fea0003900000 */
[----:B------:R-:W2:Y:S02]  /*95e0*/  @!P0 SYNCS.PHASECHK.TRANS64 P0, [R3+URZ+0x98], R12 ;  /* 0x0000980c030085a7 */ /* 0x000ea400080010ff */
[----:B--2---:R-:W-:Y:S05]  /*95f0*/  @!P0 BRA `(.L_x_193) ;  /* 0xfffffffc00f08947 */ /* 0x004fea000383ffff */
[----:B------:R-:W-:Y:S05]  /*9600*/  BRA `(.L_x_194) ;  /* 0xffffffbc00447947 */ /* 0x000fea000383ffff */
.L_x_99:
[----:B------:R-:W-:-:S07]  /*9610*/  MOV R0, UR7 ;  /* 0x0000000700007c02 */ /* 0x000fce0008000f00 */
.L_x_195:
[----:B-1----:R1:W4:Y:S02]  /*9620*/  SYNCS.PHASECHK.TRANS64.TRYWAIT P0, [R0+URZ+0x80], R3 ;  /* 0x00008003000075a7 */ /* 0x00232400080011ff */
[----:B----4-:R-:W-:Y:S05]  /*9630*/  @!P0 NANOSLEEP.SYNCS 0x989680 ;  /* 0x009896800000895d */ /* 0x010fea0003900000 */
[----:B------:R-:W4:Y:S02]  /*9640*/  @!P0 SYNCS.PHASECHK.TRANS64 P0, [R0+URZ+0x80], R3 ;  /* 0x00008003000085a7 */ /* 0x000f2400080010ff */
[----:B----4-:R-:W-:Y:S05]  /*9650*/  @!P0 BRA `(.L_x_195) ;  /* 0xfffffffc00f08947 */ /* 0x010fea000383ffff */
[----:B------:R-:W-:Y:S05]  /*9660*/  BRA `(.L_x_196) ;  /* 0xffffffbc00cc7947 */ /* 0x000fea000383ffff */
.L_x_100:
[----:B-1----:R-:W-:-:S07]  /*9670*/  MOV R0, UR7 ;  /* 0x0000000700007c02 */ /* 0x002fce0008000f00 */
.L_x_197:
[----:B-1----:R1:W4:Y:S02]  /*9680*/  SYNCS.PHASECHK.TRANS64.TRYWAIT P0, [R0+URZ+0x88], R3 ;  /* 0x00008803000075a7 */ /* 0x00232400080011ff */
[----:B----4-:R-:W-:Y:S05]  /*9690*/  @!P0 NANOSLEEP.SYNCS 0x989680 ;  /* 0x009896800000895d */ /* 0x010fea0003900000 */
[----:B------:R-:W4:Y:S02]  /*96a0*/  @!P0 SYNCS.PHASECHK.TRANS64 P0, [R0+URZ+0x88], R3 ;  /* 0x00008803000085a7 */ /* 0x000f2400080010ff */
[----:B----4-:R-:W-:Y:S05]  /*96b0*/  @!P0 BRA `(.L_x_197) ;  /* 0xfffffffc00f08947 */ /* 0x010fea000383ffff */
[----:B------:R-:W-:Y:S05]  /*96c0*/  BRA `(.L_x_198) ;  /* 0xffffffbc00bc7947 */ /* 0x000fea000383ffff */
.L_x_101:
[----:B-1----:R-:W-:-:S07]  /*96d0*/  MOV R0, UR7 ;  /* 0x0000000700007c02 */ /* 0x002fce0008000f00 */
.L_x_199:
[----:B-1----:R1:W4:Y:S02]  /*96e0*/  SYNCS.PHASECHK.TRANS64.TRYWAIT P0, [R0+URZ+0x90], R3 ;  /* 0x00009003000075a7 */ /* 0x00232400080011ff */
[----:B----4-:R-:W-:Y:S05]  /*96f0*/  @!P0 NANOSLEEP.SYNCS 0x989680 ;  /* 0x009896800000895d */ /* 0x010fea0003900000 */
[----:B------:R-:W4:Y:S02]  /*9700*/  @!P0 SYNCS.PHASECHK.TRANS64 P0, [R0+URZ+0x90], R3 ;  /* 0x00009003000085a7 */ /* 0x000f2400080010ff */
[----:B----4-:R-:W-:Y:S05]  /*9710*/  @!P0 BRA `(.L_x_199) ;  /* 0xfffffffc00f08947 */ /* 0x010fea000383ffff */
[----:B------:R-:W-:Y:S05]  /*9720*/  BRA `(.L_x_200) ;  /* 0xffffffbc00ac7947 */ /* 0x000fea000383ffff */
.L_x_103:
[----:B--2---:R2:W3:Y:S02]  /*9730*/  SYNCS.PHASECHK.TRANS64.TRYWAIT P0, [R0+URZ+0xb0], R3 ;  /* 0x0000b003000075a7 */ /* 0x0044e400080011ff */
[----:B---3--:R-:W-:Y:S05]  /*9740*/  @!P0 NANOSLEEP.SYNCS 0x989680 ;  /* 0x009896800000895d */ /* 0x008fea0003900000 */
[----:B------:R-:W3:Y:S02]  /*9750*/  @!P0 SYNCS.PHASECHK.TRANS64 P0, [R0+URZ+0xb0], R3 ;  /* 0x0000b003000085a7 */ /* 0x000ee400080010ff */
[----:B---3--:R-:W-:Y:S05]  /*9760*/  @!P0 BRA `(.L_x_103) ;  /* 0xfffffffc00f08947 */ /* 0x008fea000383ffff */
[----:B------:R-:W-:Y:S05]  /*9770*/  BRA `(.L_x_201) ;  /* 0xffffffc0007c7947 */ /* 0x000fea000383ffff */
.L_x_114:
[----:B-1----:R-:W-:Y:S04]  /*9780*/  MOV R0, UR48 ;  /* 0x0000003000007c02 */ /* 0x002fe80008000f00 */
[----:B------:R1:W3:Y:S03]  /*9790*/  SYNCS.PHASECHK.TRANS64.TRYWAIT P1, [R0+URZ+0x60], R5 ;  /* 0x00006005000075a7 */ /* 0x0002e600080211ff */
[----:B---3--:R-:W-:Y:S05]  /*97a0*/  @!P1 NANOSLEEP.SYNCS 0x989680 ;  /* 0x009896800000995d */ /* 0x008fea0003900000 */
[----:B------:R-:W3:Y:S02]  /*97b0*/  @!P1 SYNCS.PHASECHK.TRANS64 P1, [R0+URZ+0x60], R5 ;  /* 0x00006005000095a7 */ /* 0x000ee400080210ff */
[----:B---3--:R-:W-:Y:S05]  /*97c0*/  @!P1 BRA `(.L_x_114) ;  /* 0xfffffffc00ec9947 */ /* 0x008fea000383ffff */
[----:B------:R-:W-:Y:S05]  /*97d0*/  BRA `(.L_x_113) ;  /* 0xffffffcc00847947 */ /* 0x000fea000383ffff */
.L_x_116:
[----:B-1----:R1:W4:Y:S02]  /*97e0*/  SYNCS.PHASECHK.TRANS64.TRYWAIT P0, [R74+URZ+0xd0], R3 ;  /* 0x0000d0034a0075a7 */ /* 0x00232400080011ff */
[----:B----4-:R-:W-:Y:S05]  /*97f0*/  @!P0 NANOSLEEP.SYNCS 0x989680 ;  /* 0x009896800000895d */ /* 0x010fea0003900000 */
[----:B------:R-:W4:Y:S02]  /*9800*/  @!P0 SYNCS.PHASECHK.TRANS64 P0, [R74+URZ+0xd0], R3 ;  /* 0x0000d0034a0085a7 */ /* 0x000f2400080010ff */
[----:B----4-:R-:W-:Y:S05]  /*9810*/  @!P0 BRA `(.L_x_116) ;  /* 0xfffffffc00f08947 */ /* 0x010fea000383ffff */
[----:B------:R-:W-:Y:S05]  /*9820*/  BRA `(.L_x_115) ;  /* 0xffffffcc00a47947 */ /* 0x000fea000383ffff */
.L_x_125:
[----:B--2---:R2:W3:Y:S02]  /*9830*/  SYNCS.PHASECHK.TRANS64.TRYWAIT P0, [R3+URZ+0x60], R0 ;  /* 0x00006000030075a7 */ /* 0x0044e400080011ff */
[----:B---3--:R-:W-:Y:S05]  /*9840*/  @!P0 NANOSLEEP.SYNCS 0x989680 ;  /* 0x009896800000895d */ /* 0x008fea0003900000 */
[----:B------:R-:W3:Y:S02]  /*9850*/  @!P0 SYNCS.PHASECHK.TRANS64 P0, [R3+URZ+0x60], R0 ;  /* 0x00006000030085a7 */ /* 0x000ee400080010ff */
[----:B---3--:R-:W-:Y:S05]  /*9860*/  @!P0 BRA `(.L_x_125) ;  /* 0xfffffffc00f08947 */ /* 0x008fea000383ffff */
[----:B------:R-:W-:Y:S05]  /*9870*/  BRA `(.L_x_124) ;  /* 0xffffffd400b07947 */ /* 0x000fea000383ffff */
.L_x_133:
[----:B--2---:R2:W3:Y:S02]  /*9880*/  SYNCS.PHASECHK.TRANS64.TRYWAIT P0, [R83+URZ+0x60], R4 ;  /* 0x00006004530075a7 */ /* 0x0044e400080011ff */
[----:B---3--:R-:W-:Y:S05]  /*9890*/  @!P0 NANOSLEEP.SYNCS 0x989680 ;  /* 0x009896800000895d */ /* 0x008fea0003900000 */
[----:B------:R-:W3:Y:S02]  /*98a0*/  @!P0 SYNCS.PHASECHK.TRANS64 P0, [R83+URZ+0x60], R4 ;  /* 0x00006004530085a7 */ /* 0x000ee400080010ff */
[----:B---3--:R-:W-:Y:S05]  /*98b0*/  @!P0 BRA `(.L_x_133) ;  /* 0xfffffffc00f08947 */ /* 0x008fea000383ffff */
[----:B------:R-:W-:Y:S05]  /*98c0*/  BRA `(.L_x_132) ;  /* 0xffffffdc00cc7947 */ /* 0x000fea000383ffff */
.L_x_141:
[----:B--2---:R2:W3:Y:S02]  /*98d0*/  SYNCS.PHASECHK.TRANS64.TRYWAIT P0, [R88+URZ+0x60], R3 ;  /* 0x00006003580075a7 */ /* 0x0044e400080011ff */
[----:B---3--:R-:W-:Y:S05]  /*98e0*/  @!P0 NANOSLEEP.SYNCS 0x989680 ;  /* 0x009896800000895d */ /* 0x008fea0003900000 */
[----:B------:R-:W3:Y:S02]  /*98f0*/  @!P0 SYNCS.PHASECHK.TRANS64 P0, [R88+URZ+0x60], R3 ;  /* 0x00006003580085a7 */ /* 0x000ee400080010ff */
[----:B---3--:R-:W-:Y:S05]  /*9900*/  @!P0 BRA `(.L_x_141) ;  /* 0xfffffffc00f08947 */ /* 0x008fea000383ffff */
[----:B------:R-:W-:Y:S05]  /*9910*/  BRA `(.L_x_140) ;  /* 0xffffffe400e87947 */ /* 0x000fea000383ffff */
        .weak           $__internal_0_$__cuda_sm10x_tcgen05_guardrail_trap_col_being_dealloced_not_returned_by_alloc
        .type           $__internal_0_$__cuda_sm10x_tcgen05_guardrail_trap_col_being_dealloced_not_returned_by_alloc,@function
        .size           $__internal_0_$__cuda_sm10x_tcgen05_guardrail_trap_col_being_dealloced_not_returned_by_alloc,($__internal_1_$__cuda_sm10x_tcgen05_guardrail_trap_phase_invalid_during_alloc - $__internal_0_$__cuda_sm10x_tcgen05_guardrail_trap_col_being_dealloced_not_returned_by_alloc)
$__internal_0_$__cuda_sm10x_tcgen05_guardrail_trap_col_being_dealloced_not_returned_by_alloc:
[----:B------:R-:W-:Y:S05]  /*9920*/  BPT.TRAP 0x1 ;  /* 0x000000040000795c */ /* 0x000fea0000300000 */
[----:B------:R-:W-:-:S04]  /*9930*/  HFMA2 R3, -RZ, RZ, 0, 0 ;  /* 0x00000000ff037431 */ /* 0x000fc800000001ff */
[----:B------:R-:W-:Y:S05]  /*9940*/  RET.REL.NODEC R2 `(_ZN7cutlass13device_kernelINS_4gemm6kernel13GemmUniversalIN4cute5tupleIJiiiiEEENS1_10collective13CollectiveMmaINS1_35MainloopSm100TmaUmmaWarpSpecializedILi6ELi2ELi4ENS5_IJNS4_1CILi8EEENSA_ILi1EEESC_EEEEENS5_IJNSA_ILi128EEESF_NSA_ILi64EEEEEENS_6half_tENS5_IJSC_llEEESI_SJ_NS4_8TiledMMAINS4_8MMA_AtomIJNS4_26SM100_MMA_F16BF16_2x1SM_SSISI_SI_fLi128ELi128ELNS4_4UMMA5MajorE1ELSO_1ELNSN_7ScaleInE0ELSP_0EEEEEENS4_6LayoutINS5_IJSC_SC_SC_EEENS5_IJNSA_ILi0EEESU_SU_EEEEENS5_IJNS4_10UnderscoreESX_SX_EEEEENS4_18SM100_TMA_2SM_LOADENS4_14ComposedLayoutINS4_7SwizzleILi3ELi4ELi3EEENS4_18smem_ptr_flag_bitsILi16EEENSS_INS5_IJSG_SB_EEENS5_IJSC_SG_EEEEEEEvNS4_8identityENS4_28SM100_TMA_2SM_LOAD_MULTICASTES19_vS1A_EENS_8epilogue10collective18CollectiveEpilogueINS1D_23Sm100TmaWarpSpecializedILi4ELi2ELi16ELb1ELb0EEEJNS5_IJSG_SF_SG_EEENS5_IJNSS_ISG_SC_EENSS_INS5_IJNSA_ILi16EEENSA_ILi2EEEEEES17_EEEEESI_NS5_IJlSC_lEEESI_S1P_NS1D_6fusion15FusionCallbacksIS1H_NS1Q_17LinearCombinationISI_fSI_fLNS_15FloatRoundStyleE2EEES1I_S1O_JEEENS4_5SM1004TMEM4LOAD26SM100_TMEM_LOAD_32dp32b16xENS4_13SM90_TMA_LOADENS11_INS12_ILi1ELi4ELi3EEES15_NSS_INS5_IJSB_S1K_EEENS5_IJS1K_SC_EEEEEEENS4_39AutoVectorizingCopyWithAssumedAlignmentILi128EEENS4_14SM90_TMA_STOREES25_S27_S27_EEEvvEEEEvNT_6ParamsE) ;  /* 0xffffff6402ac7950 */ /* 0x000fea0003c3ffff */
        .weak           $__internal_1_$__cuda_sm10x_tcgen05_guardrail_trap_phase_invalid_during_alloc
        .type           $__internal_1_$__cuda_sm10x_tcgen05_guardrail_trap_phase_invalid_during_alloc,@function
        .size           $__internal_1_$__cuda_sm10x_tcgen05_guardrail_trap_phase_invalid_during_alloc,($__internal_2_$__cuda_sm10x_tcgen05_guardrail_trap_unallocated_columns_being_dealloced - $__internal_1_$__cuda_sm10x_tcgen05_guardrail_trap_phase_invalid_during_alloc)
$__internal_1_$__cuda_sm10x_tcgen05_guardrail_trap_phase_invalid_during_alloc:
[----:B------:R-:W-:Y:S05]  /*9950*/  BPT.TRAP 0x1 ;  /* 0x000000040000795c */ /* 0x000fea0000300000 */
[----:B------:R-:W-:-:S04]  /*9960*/  MOV R3, 0x0 ;  /* 0x0000000000037802 */ /* 0x000fc80000000f00 */
[----:B------:R-:W-:Y:S05]  /*9970*/  RET.REL.NODEC R2 `(_ZN7cutlass13device_kernelINS_4gemm6kernel13GemmUniversalIN4cute5tupleIJiiiiEEENS1_10collective13CollectiveMmaINS1_35MainloopSm100TmaUmmaWarpSpecializedILi6ELi2ELi4ENS5_IJNS4_1CILi8EEENSA_ILi1EEESC_EEEEENS5_IJNSA_ILi128EEESF_NSA_ILi64EEEEEENS_6half_tENS5_IJSC_llEEESI_SJ_NS4_8TiledMMAINS4_8MMA_AtomIJNS4_26SM100_MMA_F16BF16_2x1SM_SSISI_SI_fLi128ELi128ELNS4_4UMMA5MajorE1ELSO_1ELNSN_7ScaleInE0ELSP_0EEEEEENS4_6LayoutINS5_IJSC_SC_SC_EEENS5_IJNSA_ILi0EEESU_SU_EEEEENS5_IJNS4_10UnderscoreESX_SX_EEEEENS4_18SM100_TMA_2SM_LOADENS4_14ComposedLayoutINS4_7SwizzleILi3ELi4ELi3EEENS4_18smem_ptr_flag_bitsILi16EEENSS_INS5_IJSG_SB_EEENS5_IJSC_SG_EEEEEEEvNS4_8identityENS4_28SM100_TMA_2SM_LOAD_MULTICASTES19_vS1A_EENS_8epilogue10collective18CollectiveEpilogueINS1D_23Sm100TmaWarpSpecializedILi4ELi2ELi16ELb1ELb0EEEJNS5_IJSG_SF_SG_EEENS5_IJNSS_ISG_SC_EENSS_INS5_IJNSA_ILi16EEENSA_ILi2EEEEEES17_EEEEESI_NS5_IJlSC_lEEESI_S1P_NS1D_6fusion15FusionCallbacksIS1H_NS1Q_17LinearCombinationISI_fSI_fLNS_15FloatRoundStyleE2EEES1I_S1O_JEEENS4_5SM1004TMEM4LOAD26SM100_TMEM_LOAD_32dp32b16xENS4_13SM90_TMA_LOADENS11_INS12_ILi1ELi4ELi3EEES15_NSS_INS5_IJSB_S1K_EEENS5_IJS1K_SC_EEEEEEENS4_39AutoVectorizingCopyWithAssumedAlignmentILi128EEENS4_14SM90_TMA_STOREES25_S27_S27_EEEvvEEEEvNT_6ParamsE) ;  /* 0xffffff6402a07950 */ /* 0x000fea0003c3ffff */
        .weak           $__internal_2_$__cuda_sm10x_tcgen05_guardrail_trap_unallocated_columns_being_dealloced
        .type           $__internal_2_$__cuda_sm10x_tcgen05_guardrail_trap_unallocated_columns_being_dealloced,@function
        .size           $__internal_2_$__cuda_sm10x_tcgen05_guardrail_trap_unallocated_columns_being_dealloced,(.L_x_203 - $__internal_2_$__cuda_sm10x_tcgen05_guardrail_trap_unallocated_columns_being_dealloced)
$__internal_2_$__cuda_sm10x_tcgen05_guardrail_trap_unallocated_columns_being_dealloced:
[----:B------:R-:W-:Y:S05]  /*9980*/  BPT.TRAP 0x1 ;  /* 0x000000040000795c */ /* 0x000fea0000300000 */
[----:B------:R-:W-:-:S04]  /*9990*/  HFMA2 R3, -RZ, RZ, 0, 0 ;  /* 0x00000000ff037431 */ /* 0x000fc800000001ff */
[----:B------:R-:W-:Y:S05]  /*99a0*/  RET.REL.NODEC R2 `(_ZN7cutlass13device_kernelINS_4gemm6kernel13GemmUniversalIN4cute5tupleIJiiiiEEENS1_10collective13CollectiveMmaINS1_35MainloopSm100TmaUmmaWarpSpecializedILi6ELi2ELi4ENS5_IJNS4_1CILi8EEENSA_ILi1EEESC_EEEEENS5_IJNSA_ILi128EEESF_NSA_ILi64EEEEEENS_6half_tENS5_IJSC_llEEESI_SJ_NS4_8TiledMMAINS4_8MMA_AtomIJNS4_26SM100_MMA_F16BF16_2x1SM_SSISI_SI_fLi128ELi128ELNS4_4UMMA5MajorE1ELSO_1ELNSN_7ScaleInE0ELSP_0EEEEEENS4_6LayoutINS5_IJSC_SC_SC_EEENS5_IJNSA_ILi0EEESU_SU_EEEEENS5_IJNS4_10UnderscoreESX_SX_EEEEENS4_18SM100_TMA_2SM_LOADENS4_14ComposedLayoutINS4_7SwizzleILi3ELi4ELi3EEENS4_18smem_ptr_flag_bitsILi16EEENSS_INS5_IJSG_SB_EEENS5_IJSC_SG_EEEEEEEvNS4_8identityENS4_28SM100_TMA_2SM_LOAD_MULTICASTES19_vS1A_EENS_8epilogue10collective18CollectiveEpilogueINS1D_23Sm100TmaWarpSpecializedILi4ELi2ELi16ELb1ELb0EEEJNS5_IJSG_SF_SG_EEENS5_IJNSS_ISG_SC_EENSS_INS5_IJNSA_ILi16EEENSA_ILi2EEEEEES17_EEEEESI_NS5_IJlSC_lEEESI_S1P_NS1D_6fusion15FusionCallbacksIS1H_NS1Q_17LinearCombinationISI_fSI_fLNS_15FloatRoundStyleE2EEES1I_S1O_JEEENS4_5SM1004TMEM4LOAD26SM100_TMEM_LOAD_32dp32b16xENS4_13SM90_TMA_LOADENS11_INS12_ILi1ELi4ELi3EEES15_NSS_INS5_IJSB_S1K_EEENS5_IJS1K_SC_EEEEEEENS4_39AutoVectorizingCopyWithAssumedAlignmentILi128EEENS4_14SM90_TMA_STOREES25_S27_S27_EEEvvEEEEvNT_6ParamsE) ;  /* 0xffffff6402947950 */ /* 0x000fea0003c3ffff */
.L_x_202:
[----:B------:R-:W-:-:S00]  /*99b0*/  BRA `(.L_x_202) ;  /* 0xfffffffc00fc7947 */ /* 0x000fc0000383ffff */
[----:B------:R-:W-:-:S00]  /*99c0*/  NOP ;  /* 0x0000000000007918 */ /* 0x000fc00000000000 */
        /* <DEDUP_REMOVED lines=11> */
.L_x_203:


//--------------------- .nv.global.init           --------------------------
	.section	.nv.global.init,"aw",@progbits
.nv.global.init:
	.type		$str$27,@object
	.size		$str$27,($str$28 - $str$27)
$str$27:
        /*0000*/ 	.byte	0x28, 0x61, 0x64, 0x64, 0x72, 0x65, 0x73, 0x73, 0x20, 0x26, 0x20, 0x6d, 0x61, 0x73, 0x6b, 0x29
        /*0010*/ 	.byte	0x20, 0x3d, 0x3d, 0x20, 0x30, 0x00
	.type		$str$28,@object
	.size		$str$28,($str$26 - $str$28)
$str$28:
        /*0016*/ 	.byte	0x2f, 0x74, 0x6d, 0x70, 0x2f, 0x63, 0x75, 0x74, 0x6c, 0x61, 0x73, 0x73, 0x5f, 0x73, 0x77, 0x65
        /*0026*/ 	.byte	0x65, 0x70, 0x5f, 0x73, 0x72, 0x63, 0x2f, 0x69, 0x6e, 0x63, 0x6c, 0x75, 0x64, 0x65, 0x2f, 0x63
        /*0036*/ 	.byte	0x75, 0x74, 0x65, 0x2f, 0x70, 0x6f, 0x69, 0x6e, 0x74, 0x65, 0x72, 0x5f, 0x66, 0x6c, 0x61, 0x67
        /*0046*/ 	.byte	0x67, 0x65, 0x64, 0x2e, 0x68, 0x70, 0x70, 0x00
	.type		$str$26,@object
	.size		$str$26,($str$25 - $str$26)
$str$26:
        /*004e*/ 	.byte	0x2f, 0x74, 0x6d, 0x70, 0x2f, 0x63, 0x75, 0x74, 0x6c, 0x61, 0x73, 0x73, 0x5f, 0x73, 0x77, 0x65
        /*005e*/ 	.byte	0x65, 0x70, 0x5f, 0x73, 0x72, 0x63, 0x2f, 0x69, 0x6e, 0x63, 0x6c, 0x75, 0x64, 0x65, 0x2f, 0x63
        /*006e*/ 	.byte	0x75, 0x74, 0x65, 0x2f, 0x61, 0x74, 0x6f, 0x6d, 0x2f, 0x63, 0x6f, 0x70, 0x79, 0x5f, 0x74, 0x72
        /*007e*/ 	.byte	0x61, 0x69, 0x74, 0x73, 0x5f, 0x73, 0x6d, 0x31, 0x30, 0x30, 0x2e, 0x68, 0x70, 0x70, 0x00
	.type		$str$25,@object
	.size		$str$25,(__unnamed_1 - $str$25)
$str$25:
        /*008d*/ 	.byte	0x28, 0x28, 0x75, 0x69, 0x6e, 0x74, 0x33, 0x32, 0x5f, 0x74, 0x28, 0x74, 0x68, 0x72, 0x65, 0x61
        /*009d*/ 	.byte	0x64, 0x49, 0x64, 0x78, 0x2e, 0x78, 0x29, 0x20, 0x2f, 0x20, 0x33, 0x32, 0x29, 0x20, 0x25, 0x20
        /*00ad*/ 	.byte	0x34, 0x29, 0x20, 0x3d, 0x3d, 0x20, 0x28, 0x28, 0x28, 0x74, 0x6d, 0x65, 0x6d, 0x5f, 0x61, 0x64
        /*00bd*/ 	.byte	0x64, 0x72, 0x20, 0x3e, 0x3e, 0x20, 0x31, 0x36, 0x29, 0x20, 0x2f, 0x20, 0x33, 0x32, 0x29, 0x20
        /*00cd*/ 	.byte	0x25, 0x20, 0x34, 0x29, 0x00
	.type		__unnamed_1,@object
	.size		__unnamed_1,(__unnamed_2 - __unnamed_1)
__unnamed_1:
        /*00d2*/ 	.byte	0x61, 0x75, 0x74, 0x6f, 0x20, 0x63, 0x75, 0x74, 0x65, 0x3a, 0x3a, 0x61, 0x73, 0x5f, 0x70, 0x6f
        /* <DEDUP_REMOVED lines=24> */
        /*0262*/ 	.byte	0x34, 0x38, 0x3e, 0x3e, 0x3e, 0x3e, 0x5d, 0x00
	.type		__unnamed_2,@object
	.size		__unnamed_2,(.L_2 - __unnamed_2)
__unnamed_2:
        /* <DEDUP_REMOVED lines=40> */
        /*04ea*/ 	.byte	0x3a, 0x3a, 0x43, 0x3c, 0x30, 0x3e, 0x3e, 0x3e, 0x3e, 0x5d, 0x00
.L_2:


//--------------------- .nv.shared._ZN7cutlass13device_kernelINS_4gemm6kernel13GemmUniversalIN4cute5tupleIJiiiiEEENS1_10collective13CollectiveMmaINS1_35MainloopSm100TmaUmmaWarpSpecializedILi6ELi2ELi4ENS5_IJNS4_1CILi8EEENSA_ILi1EEESC_EEEEENS5_IJNSA_ILi128EEESF_NSA_ILi64EEEEEENS_6half_tENS5_IJSC_llEEESI_SJ_NS4_8TiledMMAINS4_8MMA_AtomIJNS4_26SM100_MMA_F16BF16_2x1SM_SSISI_SI_fLi128ELi128ELNS4_4UMMA5MajorE1ELSO_1ELNSN_7ScaleInE0ELSP_0EEEEEENS4_6LayoutINS5_IJSC_SC_SC_EEENS5_IJNSA_ILi0EEESU_SU_EEEEENS5_IJNS4_10UnderscoreESX_SX_EEEEENS4_18SM100_TMA_2SM_LOADENS4_14ComposedLayoutINS4_7SwizzleILi3ELi4ELi3EEENS4_18smem_ptr_flag_bitsILi16EEENSS_INS5_IJSG_SB_EEENS5_IJSC_SG_EEEEEEEvNS4_8identityENS4_28SM100_TMA_2SM_LOAD_MULTICASTES19_vS1A_EENS_8epilogue10collective18CollectiveEpilogueINS1D_23Sm100TmaWarpSpecializedILi4ELi2ELi16ELb1ELb0EEEJNS5_IJSG_SF_SG_EEENS5_IJNSS_ISG_SC_EENSS_INS5_IJNSA_ILi16EEENSA_ILi2EEEEEES17_EEEEESI_NS5_IJlSC_lEEESI_S1P_NS1D_6fusion15FusionCallbacksIS1H_NS1Q_17LinearCombinationISI_fSI_fLNS_15FloatRoundStyleE2EEES1I_S1O_JEEENS4_5SM1004TMEM4LOAD26SM100_TMEM_LOAD_32dp32b16xENS4_13SM90_TMA_LOADENS11_INS12_ILi1ELi4ELi3EEES15_NSS_INS5_IJSB_S1K_EEENS5_IJS1K_SC_EEEEEEENS4_39AutoVectorizingCopyWithAssumedAlignmentILi128EEENS4_14SM90_TMA_STOREES25_S27_S27_EEEvvEEEEvNT_6ParamsE --------------------------
	.section	.nv.shared._ZN7cutlass13device_kernelINS_4gemm6kernel13GemmUniversalIN4cute5tupleIJiiiiEEENS1_10collective13CollectiveMmaINS1_35MainloopSm100TmaUmmaWarpSpecializedILi6ELi2ELi4ENS5_IJNS4_1CILi8EEENSA_ILi1EEESC_EEEEENS5_IJNSA_ILi128EEESF_NSA_ILi64EEEEEENS_6half_tENS5_IJSC_llEEESI_SJ_NS4_8TiledMMAINS4_8MMA_AtomIJNS4_26SM100_MMA_F16BF16_2x1SM_SSISI_SI_fLi128ELi128ELNS4_4UMMA5MajorE1ELSO_1ELNSN_7ScaleInE0ELSP_0EEEEEENS4_6LayoutINS5_IJSC_SC_SC_EEENS5_IJNSA_ILi0EEESU_SU_EEEEENS5_IJNS4_10UnderscoreESX_SX_EEEEENS4_18SM100_TMA_2SM_LOADENS4_14ComposedLayoutINS4_7SwizzleILi3ELi4ELi3EEENS4_18smem_ptr_flag_bitsILi16EEENSS_INS5_IJSG_SB_EEENS5_IJSC_SG_EEEEEEEvNS4_8identityENS4_28SM100_TMA_2SM_LOAD_MULTICASTES19_vS1A_EENS_8epilogue10collective18CollectiveEpilogueINS1D_23Sm100TmaWarpSpecializedILi4ELi2ELi16ELb1ELb0EEEJNS5_IJSG_SF_SG_EEENS5_IJNSS_ISG_SC_EENSS_INS5_IJNSA_ILi16EEENSA_ILi2EEEEEES17_EEEEESI_NS5_IJlSC_lEEESI_S1P_NS1D_6fusion15FusionCallbacksIS1H_NS1Q_17LinearCombinationISI_fSI_fLNS_15FloatRoundStyleE2EEES1I_S1O_JEEENS4_5SM1004TMEM4LOAD26SM100_TMEM_LOAD_32dp32b16xENS4_13SM90_TMA_LOADENS11_INS12_ILi1ELi4ELi3EEES15_NSS_INS5_IJSB_S1K_EEENS5_IJS1K_SC_EEEEEEENS4_39AutoVectorizingCopyWithAssumedAlignmentILi128EEENS4_14SM90_TMA_STOREES25_S27_S27_EEEvvEEEEvNT_6ParamsE,"aw",@nobits
	.sectionflags	@""
	.align	16
	.zero		1024


//--------------------- .nv.shared.reserved.0     --------------------------
	.section	.nv.shared.reserved.0,"aw",@nobits
	.weak		__nv_reservedSMEM_offset_0_alias
	.size		__nv_reservedSMEM_offset_0_alias, 0, 64
	.other		__nv_reservedSMEM_offset_0_alias,@"STO_CUDA_RESERVED_SHARED STV_DEFAULT"
__nv_reservedSMEM_offset_0_alias:
	.zero		0
.nv.shared.reserved.0:
	.zero		64
	.weak		__nv_reservedSMEM_tcgen05_partition
	.type		__nv_reservedSMEM_tcgen05_partition,@object
	.size		__nv_reservedSMEM_tcgen05_partition,(.L_0 - __nv_reservedSMEM_tcgen05_partition)
__nv_reservedSMEM_tcgen05_partition:
	.zero		32
.L_0:


//--------------------- .nv.global                --------------------------
	.section	.nv.global,"aw",@nobits
.nv.global:
	.type		_ZN40_INTERNAL_01add64c_4_k_cu_f965be42_430424cute1_E,@object
	.size		_ZN40_INTERNAL_01add64c_4_k_cu_f965be42_430424cute1_E,(_ZN40_INTERNAL_01add64c_4_k_cu_f965be42_430424cuda3std3__45__cpo6cbeginE - _ZN40_INTERNAL_01add64c_4_k_cu_f965be42_430424cute1_E)
_ZN40_INTERNAL_01add64c_4_k_cu_f965be42_430424cute1_E:
	.zero		1
	.type		_ZN40_INTERNAL_01add64c_4_k_cu_f965be42_430424cuda3std3__45__cpo6cbeginE,@object
	.size		_ZN40_INTERNAL_01add64c_4_k_cu_f965be42_430424cuda3std3__45__cpo6cbeginE,(_ZN40_INTERNAL_01add64c_4_k_cu_f965be42_430424cuda3std3__48in_placeE - _ZN40_INTERNAL_01add64c_4_k_cu_f965be42_430424cuda3std3__45__cpo6cbeginE)
_ZN40_INTERNAL_01add64c_4_k_cu_f965be42_430424cuda3std3__45__cpo6cbeginE:
	.zero		1
	.type		_ZN40_INTERNAL_01add64c_4_k_cu_f965be42_430424cuda3std3__48in_placeE,@object
	.size		_ZN40_INTERNAL_01add64c_4_k_cu_f965be42_430424cuda3std3__48in_placeE,(_ZN40_INTERNAL_01add64c_4_k_cu_f965be42_430424cuda3std6ranges3__45__cpo9iter_moveE - _ZN40_INTERNAL_01add64c_4_k_cu_f965be42_430424cuda3std3__48in_placeE)
_ZN40_INTERNAL_01add64c_4_k_cu_f965be42_430424cuda3std3__48in_placeE:
	.zero		1
	.type		_ZN40_INTERNAL_01add64c_4_k_cu_f965be42_430424cuda3std6ranges3__45__cpo9iter_moveE,@object
	.size		_ZN40_INTERNAL_01add64c_4_k_cu_f965be42_430424cuda3std6ranges3__45__cpo9iter_moveE,(_ZN40_INTERNAL_01add64c_4_k_cu_f965be42_430424cuda3std3__45__cpo5beginE - _ZN40_INTERNAL_01add64c_4_k_cu_f965be42_430424cuda3std6ranges3__45__cpo9iter_moveE)
_ZN40_INTERNAL_01add64c_4_k_cu_f965be42_430424cuda3std6ranges3__45__cpo9iter_moveE:
	.zero		1
	.type		_ZN40_INTERNAL_01add64c_4_k_cu_f965be42_430424cuda3std3__45__cpo5beginE,@object
	.size		_ZN40_INTERNAL_01add64c_4_k_cu_f965be42_430424cuda3std3__45__cpo5beginE,(_ZN40_INTERNAL_01add64c_4_k_cu_f965be42_430424cuda3std3__442_GLOBAL__N__01add64c_4_k_cu_f965be42_430426ignoreE - _ZN40_INTERNAL_01add64c_4_k_cu_f965be42_430424cuda3std3__45__cpo5beginE)
_ZN40_INTERNAL_01add64c_4_k_cu_f965be42_430424cuda3std3__45__cpo5beginE:
	.zero		1
	.type		_ZN40_INTERNAL_01add64c_4_k_cu_f965be42_430424cuda3std3__442_GLOBAL__N__01add64c_4_k_cu_f965be42_430426ignoreE,@object
	.size		_ZN40_INTERNAL_01add64c_4_k_cu_f965be42_430424cuda3std3__442_GLOBAL__N__01add64c_4_k_cu_f965be42_430426ignoreE,(_ZN40_INTERNAL_01add64c_4_k_cu_f965be42_430424cute7productE - _ZN40_INTERNAL_01add64c_4_k_cu_f965be42_430424cuda3std3__442_GLOBAL__N__01add64c_4_k_cu_f965be42_430426ignoreE)
_ZN40_INTERNAL_01add64c_4_k_cu_f965be42_430424cuda3std3__442_GLOBAL__N__01add64c_4_k_cu_f965be42_430426ignoreE:
	.zero		1
	.type		_ZN40_INTERNAL_01add64c_4_k_cu_f965be42_430424cute7productE,@object
	.size		_ZN40_INTERNAL_01add64c_4_k_cu_f965be42_430424cute7productE,(_ZN40_INTERNAL_01add64c_4_k_cu_f965be42_430424cuda3std3__45__cpo3endE - _ZN40_INTERNAL_01add64c_4_k_cu_f965be42_430424cute7productE)
_ZN40_INTERNAL_01add64c_4_k_cu_f965be42_430424cute7productE:
	.zero		1
	.type		_ZN40_INTERNAL_01add64c_4_k_cu_f965be42_430424cuda3std3__45__cpo3endE,@object
	.size		_ZN40_INTERNAL_01add64c_4_k_cu_f965be42_430424cuda3std3__45__cpo3endE,(_ZN40_INTERNAL_01add64c_4_k_cu_f965be42_430424cuda3std3__419piecewise_constructE - _ZN40_INTERNAL_01add64c_4_k_cu_f965be42_430424cuda3std3__45__cpo3endE)
_ZN40_INTERNAL_01add64c_4_k_cu_f965be42_430424cuda3std3__45__cpo3endE:
	.zero		1
	.type		_ZN40_INTERNAL_01add64c_4_k_cu_f965be42_430424cuda3std3__419piecewise_constructE,@object
	.size		_ZN40_INTERNAL_01add64c_4_k_cu_f965be42_430424cuda3std3__419piecewise_constructE,(_ZN40_INTERNAL_01add64c_4_k_cu_f965be42_430424cuda3std3__45__cpo4cendE - _ZN40_INTERNAL_01add64c_4_k_cu_f965be42_430424cuda3std3__419piecewise_constructE)
_ZN40_INTERNAL_01add64c_4_k_cu_f965be42_430424cuda3std3__419piecewise_constructE:
	.zero		1
	.type		_ZN40_INTERNAL_01add64c_4_k_cu_f965be42_430424cuda3std3__45__cpo4cendE,@object
	.size		_ZN40_INTERNAL_01add64c_4_k_cu_f965be42_430424cuda3std3__45__cpo4cendE,(_ZN40_INTERNAL_01add64c_4_k_cu_f965be42_430424cuda3std6ranges3__45__cpo4swapE - _ZN40_INTERNAL_01add64c_4_k_cu_f965be42_430424cuda3std3__45__cpo4cendE)
_ZN40_INTERNAL_01add64c_4_k_cu_f965be42_430424cuda3std3__45__cpo4cendE:
	.zero		1
	.type		_ZN40_INTERNAL_01add64c_4_k_cu_f965be42_430424cuda3std6ranges3__45__cpo4swapE,@object
	.size		_ZN40_INTERNAL_01add64c_4_k_cu_f965be42_430424cuda3std6ranges3__45__cpo4swapE,(.L_10 - _ZN40_INTERNAL_01add64c_4_k_cu_f965be42_430424cuda3std6ranges3__45__cpo4swapE)
_ZN40_INTERNAL_01add64c_4_k_cu_f965be42_430424cuda3std6ranges3__45__cpo4swapE:
	.zero		1
.L_10:


//--------------------- .nv.constant0._ZN7cutlass13device_kernelINS_4gemm6kernel13GemmUniversalIN4cute5tupleIJiiiiEEENS1_10collective13CollectiveMmaINS1_35MainloopSm100TmaUmmaWarpSpecializedILi6ELi2ELi4ENS5_IJNS4_1CILi8EEENSA_ILi1EEESC_EEEEENS5_IJNSA_ILi128EEESF_NSA_ILi64EEEEEENS_6half_tENS5_IJSC_llEEESI_SJ_NS4_8TiledMMAINS4_8MMA_AtomIJNS4_26SM100_MMA_F16BF16_2x1SM_SSISI_SI_fLi128ELi128ELNS4_4UMMA5MajorE1ELSO_1ELNSN_7ScaleInE0ELSP_0EEEEEENS4_6LayoutINS5_IJSC_SC_SC_EEENS5_IJNSA_ILi0EEESU_SU_EEEEENS5_IJNS4_10UnderscoreESX_SX_EEEEENS4_18SM100_TMA_2SM_LOADENS4_14ComposedLayoutINS4_7SwizzleILi3ELi4ELi3EEENS4_18smem_ptr_flag_bitsILi16EEENSS_INS5_IJSG_SB_EEENS5_IJSC_SG_EEEEEEEvNS4_8identityENS4_28SM100_TMA_2SM_LOAD_MULTICASTES19_vS1A_EENS_8epilogue10collective18CollectiveEpilogueINS1D_23Sm100TmaWarpSpecializedILi4ELi2ELi16ELb1ELb0EEEJNS5_IJSG_SF_SG_EEENS5_IJNSS_ISG_SC_EENSS_INS5_IJNSA_ILi16EEENSA_ILi2EEEEEES17_EEEEESI_NS5_IJlSC_lEEESI_S1P_NS1D_6fusion15FusionCallbacksIS1H_NS1Q_17LinearCombinationISI_fSI_fLNS_15FloatRoundStyleE2EEES1I_S1O_JEEENS4_5SM1004TMEM4LOAD26SM100_TMEM_LOAD_32dp32b16xENS4_13SM90_TMA_LOADENS11_INS12_ILi1ELi4ELi3EEES15_NSS_INS5_IJSB_S1K_EEENS5_IJS1K_SC_EEEEEEENS4_39AutoVectorizingCopyWithAssumedAlignmentILi128EEENS4_14SM90_TMA_STOREES25_S27_S27_EEEvvEEEEvNT_6ParamsE --------------------------
	.section	.nv.constant0._ZN7cutlass13device_kernelINS_4gemm6kernel13GemmUniversalIN4cute5tupleIJiiiiEEENS1_10collective13CollectiveMmaINS1_35MainloopSm100TmaUmmaWarpSpecializedILi6ELi2ELi4ENS5_IJNS4_1CILi8EEENSA_ILi1EEESC_EEEEENS5_IJNSA_ILi128EEESF_NSA_ILi64EEEEEENS_6half_tENS5_IJSC_llEEESI_SJ_NS4_8TiledMMAINS4_8MMA_AtomIJNS4_26SM100_MMA_F16BF16_2x1SM_SSISI_SI_fLi128ELi128ELNS4_4UMMA5MajorE1ELSO_1ELNSN_7ScaleInE0ELSP_0EEEEEENS4_6LayoutINS5_IJSC_SC_SC_EEENS5_IJNSA_ILi0EEESU_SU_EEEEENS5_IJNS4_10UnderscoreESX_SX_EEEEENS4_18SM100_TMA_2SM_LOADENS4_14ComposedLayoutINS4_7SwizzleILi3ELi4ELi3EEENS4_18smem_ptr_flag_bitsILi16EEENSS_INS5_IJSG_SB_EEENS5_IJSC_SG_EEEEEEEvNS4_8identityENS4_28SM100_TMA_2SM_LOAD_MULTICASTES19_vS1A_EENS_8epilogue10collective18CollectiveEpilogueINS1D_23Sm100TmaWarpSpecializedILi4ELi2ELi16ELb1ELb0EEEJNS5_IJSG_SF_SG_EEENS5_IJNSS_ISG_SC_EENSS_INS5_IJNSA_ILi16EEENSA_ILi2EEEEEES17_EEEEESI_NS5_IJlSC_lEEESI_S1P_NS1D_6fusion15FusionCallbacksIS1H_NS1Q_17LinearCombinationISI_fSI_fLNS_15FloatRoundStyleE2EEES1I_S1O_JEEENS4_5SM1004TMEM4LOAD26SM100_TMEM_LOAD_32dp32b16xENS4_13SM90_TMA_LOADENS11_INS12_ILi1ELi4ELi3EEES15_NSS_INS5_IJSB_S1K_EEENS5_IJS1K_SC_EEEEEEENS4_39AutoVectorizingCopyWithAssumedAlignmentILi128EEENS4_14SM90_TMA_STOREES25_S27_S27_EEEvvEEEEvNT_6ParamsE,"a",@progbits
	.sectionflags	@""
	.align	4
.nv.constant0._ZN7cutlass13device_kernelINS_4gemm6kernel13GemmUniversalIN4cute5tupleIJiiiiEEENS1_10collective13CollectiveMmaINS1_35MainloopSm100TmaUmmaWarpSpecializedILi6ELi2ELi4ENS5_IJNS4_1CILi8EEENSA_ILi1EEESC_EEEEENS5_IJNSA_ILi128EEESF_NSA_ILi64EEEEEENS_6half_tENS5_IJSC_llEEESI_SJ_NS4_8TiledMMAINS4_8MMA_AtomIJNS4_26SM100_MMA_F16BF16_2x1SM_SSISI_SI_fLi128ELi128ELNS4_4UMMA5MajorE1ELSO_1ELNSN_7ScaleInE0ELSP_0EEEEEENS4_6LayoutINS5_IJSC_SC_SC_EEENS5_IJNSA_ILi0EEESU_SU_EEEEENS5_IJNS4_10UnderscoreESX_SX_EEEEENS4_18SM100_TMA_2SM_LOADENS4_14ComposedLayoutINS4_7SwizzleILi3ELi4ELi3EEENS4_18smem_ptr_flag_bitsILi16EEENSS_INS5_IJSG_SB_EEENS5_IJSC_SG_EEEEEEEvNS4_8identityENS4_28SM100_TMA_2SM_LOAD_MULTICASTES19_vS1A_EENS_8epilogue10collective18CollectiveEpilogueINS1D_23Sm100TmaWarpSpecializedILi4ELi2ELi16ELb1ELb0EEEJNS5_IJSG_SF_SG_EEENS5_IJNSS_ISG_SC_EENSS_INS5_IJNSA_ILi16EEENSA_ILi2EEEEEES17_EEEEESI_NS5_IJlSC_lEEESI_S1P_NS1D_6fusion15FusionCallbacksIS1H_NS1Q_17LinearCombinationISI_fSI_fLNS_15FloatRoundStyleE2EEES1I_S1O_JEEENS4_5SM1004TMEM4LOAD26SM100_TMEM_LOAD_32dp32b16xENS4_13SM90_TMA_LOADENS11_INS12_ILi1ELi4ELi3EEES15_NSS_INS5_IJSB_S1K_EEENS5_IJS1K_SC_EEEEEEENS4_39AutoVectorizingCopyWithAssumedAlignmentILi128EEENS4_14SM90_TMA_STOREES25_S27_S27_EEEvvEEEEvNT_6ParamsE:
	.zero		2944


//--------------------- SYMBOLS --------------------------

	.type		.nv.reservedSmem.offset0,@object
	.size		.nv.reservedSmem.offset0,0x4
	.type		.nv.reservedSmem.cap,@object
	.size		.nv.reservedSmem.cap,0x4
	.type		__assertfail,@function
